// auto-generated by cutlass_sweep.gemm — config: {"arch": "sm_100", "cluster_m": 2, "cluster_n": 1, "dtype": "e5m2", "stages": 3, "tile_k": 32, "tile_m": 64, "tile_n": 128}
#include "cutlass/cutlass.h"
#include "cutlass/gemm/collective/collective_builder.hpp"
#include "cutlass/gemm/device/gemm_universal_adapter.h"
#include "cutlass/gemm/kernel/gemm_universal.hpp"
#include "cutlass/epilogue/collective/collective_builder.hpp"

using ElemA = cutlass::float_e5m2_t;
using ElemB = cutlass::float_e5m2_t;
using ElemCD = cutlass::float_e5m2_t;
using Acc  = float;
using TileShape    = cute::Shape<cute::_64, cute::_128, cute::_32>;
using ClusterShape = cute::Shape<cute::_2, cute::_1, cute::_1>;

using CollectiveEpilogue = typename cutlass::epilogue::collective::CollectiveBuilder<
    cutlass::arch::Sm100, cutlass::arch::OpClassTensorOp,
    TileShape, ClusterShape,
    cutlass::epilogue::collective::EpilogueTileAuto,
    Acc, Acc,
    ElemCD, cutlass::layout::RowMajor, 128 / cutlass::sizeof_bits<ElemCD>::value,
    ElemCD, cutlass::layout::RowMajor, 128 / cutlass::sizeof_bits<ElemCD>::value,
    cutlass::epilogue::collective::EpilogueScheduleAuto
  >::CollectiveOp;

using CollectiveMainloop = typename cutlass::gemm::collective::CollectiveBuilder<
    cutlass::arch::Sm100, cutlass::arch::OpClassTensorOp,
    ElemA, cutlass::layout::RowMajor, 128 / cutlass::sizeof_bits<ElemA>::value,
    ElemB, cutlass::layout::ColumnMajor, 128 / cutlass::sizeof_bits<ElemB>::value,
    Acc,
    TileShape, ClusterShape,
    cutlass::gemm::collective::StageCount<3>,
    cutlass::gemm::collective::KernelScheduleAuto
  >::CollectiveOp;

using GemmKernel = cutlass::gemm::kernel::GemmUniversal<
    cute::Shape<int,int,int,int>,
    CollectiveMainloop,
    CollectiveEpilogue
>;
using Gemm = cutlass::gemm::device::GemmUniversalAdapter<GemmKernel>;

// Force the device kernel symbol into the cubin without needing a host main.
auto* _anchor = &cutlass::device_kernel<GemmKernel>;


// ===== COMPILED SASS (sm_100a) =====

	.target	sm_100a

	.elftype	@"ET_EXEC"


//--------------------- .note.nv.tkinfo           --------------------------
	.section	.note.nv.tkinfo,"",@"SHT_NOTE"
	.sectionflags	@"SHF_NOTE_NV_TKINFO"
	.tkinfo
        /*0018*/ 	.word	0x00000002
        /*0030*/ 	.string	""
        /*0030*/ 	.string	"ptxas"
        /*0030*/ 	.string	"Cuda compilation tools, release 13.0, V13.0.88"
        /*0030*/ 	.string	"Build cuda_13.0.r13.0/compiler.36424714_0"
        /*0030*/ 	.string	"-arch sm_100a -m 64 "



//--------------------- .note.nv.cuinfo           --------------------------
	.section	.note.nv.cuinfo,"",@"SHT_NOTE"
	.sectionflags	@"SHF_NOTE_NV_CUINFO"
        /*0018*/ 	.short	0x0002
        /*001a*/ 	.short	0x0064
        /*001c*/ 	.short	0x0082
	.zero		2


//--------------------- .nv.info                  --------------------------
	.section	.nv.info,"",@"SHT_CUDA_INFO"
	.align	4


	//----- nvinfo : EIATTR_REGCOUNT
	.align		4
        /*0000*/ 	.byte	0x04, 0x2f
        /*0002*/ 	.short	(.L_19 - .L_18)
	.align		4
.L_18:
        /*0004*/ 	.word	index@(_ZN7cutlass13device_kernelINS_4gemm6kernel13GemmUniversalIN4cute5tupleIJiiiiEEENS1_10collective13CollectiveMmaINS1_35MainloopSm100TmaUmmaWarpSpecializedILi3ELi2ELi4ENS5_IJNS4_1CILi2EEENSA_ILi1EEESC_EEEEENS5_IJNSA_ILi64EEENSA_ILi128EEENSA_ILi32EEEEEENS_12float_e5m2_tENS5_IJlSC_lEEESJ_SK_NS4_8TiledMMAINS4_8MMA_AtomIJNS4_10MMA_TraitsINS4_19SM100_MMA_F8F6F4_SSEJSJ_SJ_fSF_SG_NS4_17integral_constantINS4_4UMMA5MajorELSR_0EEESS_NSP_INSQ_7ScaleInELST_0EEESU_EEEEEENS4_6LayoutINS5_IJSC_SC_SC_EEENS5_IJNSA_ILi0EEESZ_SZ_EEEEENS5_IJNS4_10UnderscoreES12_S12_EEEEENS4_13SM90_TMA_LOADENS4_14ComposedLayoutINS4_7SwizzleILi1ELi4ELi3EEENS4_18smem_ptr_flag_bitsILi8EEENSX_INS5_IJNSA_ILi8EEESH_EEENS5_IJSH_SC_EEEEEEEvNS4_8identityENS4_23SM90_TMA_LOAD_MULTICASTES1F_vS1G_EENS_8epilogue10collective18CollectiveEpilogueINS1J_23Sm100TmaWarpSpecializedILi2ELi2ELi32ELb0ELb0EEEJSI_NS5_IJNSX_ISF_SC_EES1O_EEESJ_SK_SJ_SK_NS1J_6fusion15FusionCallbacksIS1N_NS1Q_17LinearCombinationISJ_fSJ_fLNS_15FloatRoundStyleE2EEESI_S1P_JEEENS4_5SM1004TMEM4LOAD26SM100_TMEM_LOAD_16dp32b32xES15_NS16_INS17_ILi2ELi4ELi3EEES1A_NSX_INS5_IJS1B_SF_EEENS5_IJSF_SC_EEEEEEENS4_39AutoVectorizingCopyWithAssumedAlignmentILi128EEENS4_14SM90_TMA_STOREES24_S26_S26_EEEvvEEEEvNT_6ParamsE)
        /*0008*/ 	.word	0x00000072


	//----- nvinfo : EIATTR_FRAME_SIZE
	.align		4
.L_19:
        /*000c*/ 	.byte	0x04, 0x11
        /*000e*/ 	.short	(.L_21 - .L_20)
	.align		4
.L_20:
        /*0010*/ 	.word	index@($__internal_2_$__cuda_sm10x_tcgen05_guardrail_trap_unallocated_columns_being_dealloced)
        /*0014*/ 	.word	0x00000000


	//----- nvinfo : EIATTR_FRAME_SIZE
	.align		4
.L_21:
        /*0018*/ 	.byte	0x04, 0x11
        /*001a*/ 	.short	(.L_23 - .L_22)
	.align		4
.L_22:
        /*001c*/ 	.word	index@($__internal_1_$__cuda_sm10x_tcgen05_guardrail_trap_phase_invalid_during_alloc)
        /*0020*/ 	.word	0x00000000


	//----- nvinfo : EIATTR_FRAME_SIZE
	.align		4
.L_23:
        /*0024*/ 	.byte	0x04, 0x11
        /*0026*/ 	.short	(.L_25 - .L_24)
	.align		4
.L_24:
        /*0028*/ 	.word	index@($__internal_0_$__cuda_sm10x_tcgen05_guardrail_trap_col_being_dealloced_not_returned_by_alloc)
        /*002c*/ 	.word	0x00000000


	//----- nvinfo : EIATTR_FRAME_SIZE
	.align		4
.L_25:
        /*0030*/ 	.byte	0x04, 0x11
        /*0032*/ 	.short	(.L_27 - .L_26)
	.align		4
.L_26:
        /*0034*/ 	.word	index@(_ZN7cutlass13device_kernelINS_4gemm6kernel13GemmUniversalIN4cute5tupleIJiiiiEEENS1_10collective13CollectiveMmaINS1_35MainloopSm100TmaUmmaWarpSpecializedILi3ELi2ELi4ENS5_IJNS4_1CILi2EEENSA_ILi1EEESC_EEEEENS5_IJNSA_ILi64EEENSA_ILi128EEENSA_ILi32EEEEEENS_12float_e5m2_tENS5_IJlSC_lEEESJ_SK_NS4_8TiledMMAINS4_8MMA_AtomIJNS4_10MMA_TraitsINS4_19SM100_MMA_F8F6F4_SSEJSJ_SJ_fSF_SG_NS4_17integral_constantINS4_4UMMA5MajorELSR_0EEESS_NSP_INSQ_7ScaleInELST_0EEESU_EEEEEENS4_6LayoutINS5_IJSC_SC_SC_EEENS5_IJNSA_ILi0EEESZ_SZ_EEEEENS5_IJNS4_10UnderscoreES12_S12_EEEEENS4_13SM90_TMA_LOADENS4_14ComposedLayoutINS4_7SwizzleILi1ELi4ELi3EEENS4_18smem_ptr_flag_bitsILi8EEENSX_INS5_IJNSA_ILi8EEESH_EEENS5_IJSH_SC_EEEEEEEvNS4_8identityENS4_23SM90_TMA_LOAD_MULTICASTES1F_vS1G_EENS_8epilogue10collective18CollectiveEpilogueINS1J_23Sm100TmaWarpSpecializedILi2ELi2ELi32ELb0ELb0EEEJSI_NS5_IJNSX_ISF_SC_EES1O_EEESJ_SK_SJ_SK_NS1J_6fusion15FusionCallbacksIS1N_NS1Q_17LinearCombinationISJ_fSJ_fLNS_15FloatRoundStyleE2EEESI_S1P_JEEENS4_5SM1004TMEM4LOAD26SM100_TMEM_LOAD_16dp32b32xES15_NS16_INS17_ILi2ELi4ELi3EEES1A_NSX_INS5_IJS1B_SF_EEENS5_IJSF_SC_EEEEEEENS4_39AutoVectorizingCopyWithAssumedAlignmentILi128EEENS4_14SM90_TMA_STOREES24_S26_S26_EEEvvEEEEvNT_6ParamsE)
        /*0038*/ 	.word	0x00000000


	//----- nvinfo : EIATTR_MIN_STACK_SIZE
	.align		4
.L_27:
        /*003c*/ 	.byte	0x04, 0x12
        /*003e*/ 	.short	(.L_29 - .L_28)
	.align		4
.L_28:
        /*0040*/ 	.word	index@(_ZN7cutlass13device_kernelINS_4gemm6kernel13GemmUniversalIN4cute5tupleIJiiiiEEENS1_10collective13CollectiveMmaINS1_35MainloopSm100TmaUmmaWarpSpecializedILi3ELi2ELi4ENS5_IJNS4_1CILi2EEENSA_ILi1EEESC_EEEEENS5_IJNSA_ILi64EEENSA_ILi128EEENSA_ILi32EEEEEENS_12float_e5m2_tENS5_IJlSC_lEEESJ_SK_NS4_8TiledMMAINS4_8MMA_AtomIJNS4_10MMA_TraitsINS4_19SM100_MMA_F8F6F4_SSEJSJ_SJ_fSF_SG_NS4_17integral_constantINS4_4UMMA5MajorELSR_0EEESS_NSP_INSQ_7ScaleInELST_0EEESU_EEEEEENS4_6LayoutINS5_IJSC_SC_SC_EEENS5_IJNSA_ILi0EEESZ_SZ_EEEEENS5_IJNS4_10UnderscoreES12_S12_EEEEENS4_13SM90_TMA_LOADENS4_14ComposedLayoutINS4_7SwizzleILi1ELi4ELi3EEENS4_18smem_ptr_flag_bitsILi8EEENSX_INS5_IJNSA_ILi8EEESH_EEENS5_IJSH_SC_EEEEEEEvNS4_8identityENS4_23SM90_TMA_LOAD_MULTICASTES1F_vS1G_EENS_8epilogue10collective18CollectiveEpilogueINS1J_23Sm100TmaWarpSpecializedILi2ELi2ELi32ELb0ELb0EEEJSI_NS5_IJNSX_ISF_SC_EES1O_EEESJ_SK_SJ_SK_NS1J_6fusion15FusionCallbacksIS1N_NS1Q_17LinearCombinationISJ_fSJ_fLNS_15FloatRoundStyleE2EEESI_S1P_JEEENS4_5SM1004TMEM4LOAD26SM100_TMEM_LOAD_16dp32b32xES15_NS16_INS17_ILi2ELi4ELi3EEES1A_NSX_INS5_IJS1B_SF_EEENS5_IJSF_SC_EEEEEEENS4_39AutoVectorizingCopyWithAssumedAlignmentILi128EEENS4_14SM90_TMA_STOREES24_S26_S26_EEEvvEEEEvNT_6ParamsE)
        /*0044*/ 	.word	0x00000000
.L_29:


//--------------------- .nv.compat                --------------------------
	.section	.nv.compat,"",@"SHT_CUDA_COMPAT_INFO"
	.align	4
        /*0000*/ 	.byte	0x02, 0x09, 0x01, 0x00, 0x02, 0x02, 0x02, 0x00, 0x02, 0x05, 0x05, 0x00, 0x03, 0x07, 0x01, 0x01
        /*0010*/ 	.byte	0x02, 0x03, 0x01, 0x00, 0x02, 0x06, 0x01, 0x00, 0x04, 0x0b, 0x08, 0x00, 0x09, 0x00, 0x00, 0x00
        /*0020*/ 	.byte	0x00, 0x00, 0x00, 0x00


//--------------------- .nv.info._ZN7cutlass13device_kernelINS_4gemm6kernel13GemmUniversalIN4cute5tupleIJiiiiEEENS1_10collective13CollectiveMmaINS1_35MainloopSm100TmaUmmaWarpSpecializedILi3ELi2ELi4ENS5_IJNS4_1CILi2EEENSA_ILi1EEESC_EEEEENS5_IJNSA_ILi64EEENSA_ILi128EEENSA_ILi32EEEEEENS_12float_e5m2_tENS5_IJlSC_lEEESJ_SK_NS4_8TiledMMAINS4_8MMA_AtomIJNS4_10MMA_TraitsINS4_19SM100_MMA_F8F6F4_SSEJSJ_SJ_fSF_SG_NS4_17integral_constantINS4_4UMMA5MajorELSR_0EEESS_NSP_INSQ_7ScaleInELST_0EEESU_EEEEEENS4_6LayoutINS5_IJSC_SC_SC_EEENS5_IJNSA_ILi0EEESZ_SZ_EEEEENS5_IJNS4_10UnderscoreES12_S12_EEEEENS4_13SM90_TMA_LOADENS4_14ComposedLayoutINS4_7SwizzleILi1ELi4ELi3EEENS4_18smem_ptr_flag_bitsILi8EEENSX_INS5_IJNSA_ILi8EEESH_EEENS5_IJSH_SC_EEEEEEEvNS4_8identityENS4_23SM90_TMA_LOAD_MULTICASTES1F_vS1G_EENS_8epilogue10collective18CollectiveEpilogueINS1J_23Sm100TmaWarpSpecializedILi2ELi2ELi32ELb0ELb0EEEJSI_NS5_IJNSX_ISF_SC_EES1O_EEESJ_SK_SJ_SK_NS1J_6fusion15FusionCallbacksIS1N_NS1Q_17LinearCombinationISJ_fSJ_fLNS_15FloatRoundStyleE2EEESI_S1P_JEEENS4_5SM1004TMEM4LOAD26SM100_TMEM_LOAD_16dp32b32xES15_NS16_INS17_ILi2ELi4ELi3EEES1A_NSX_INS5_IJS1B_SF_EEENS5_IJSF_SC_EEEEEEENS4_39AutoVectorizingCopyWithAssumedAlignmentILi128EEENS4_14SM90_TMA_STOREES24_S26_S26_EEEvvEEEEvNT_6ParamsE --------------------------
	.section	.nv.info._ZN7cutlass13device_kernelINS_4gemm6kernel13GemmUniversalIN4cute5tupleIJiiiiEEENS1_10collective13CollectiveMmaINS1_35MainloopSm100TmaUmmaWarpSpecializedILi3ELi2ELi4ENS5_IJNS4_1CILi2EEENSA_ILi1EEESC_EEEEENS5_IJNSA_ILi64EEENSA_ILi128EEENSA_ILi32EEEEEENS_12float_e5m2_tENS5_IJlSC_lEEESJ_SK_NS4_8TiledMMAINS4_8MMA_AtomIJNS4_10MMA_TraitsINS4_19SM100_MMA_F8F6F4_SSEJSJ_SJ_fSF_SG_NS4_17integral_constantINS4_4UMMA5MajorELSR_0EEESS_NSP_INSQ_7ScaleInELST_0EEESU_EEEEEENS4_6LayoutINS5_IJSC_SC_SC_EEENS5_IJNSA_ILi0EEESZ_SZ_EEEEENS5_IJNS4_10UnderscoreES12_S12_EEEEENS4_13SM90_TMA_LOADENS4_14ComposedLayoutINS4_7SwizzleILi1ELi4ELi3EEENS4_18smem_ptr_flag_bitsILi8EEENSX_INS5_IJNSA_ILi8EEESH_EEENS5_IJSH_SC_EEEEEEEvNS4_8identityENS4_23SM90_TMA_LOAD_MULTICASTES1F_vS1G_EENS_8epilogue10collective18CollectiveEpilogueINS1J_23Sm100TmaWarpSpecializedILi2ELi2ELi32ELb0ELb0EEEJSI_NS5_IJNSX_ISF_SC_EES1O_EEESJ_SK_SJ_SK_NS1J_6fusion15FusionCallbacksIS1N_NS1Q_17LinearCombinationISJ_fSJ_fLNS_15FloatRoundStyleE2EEESI_S1P_JEEENS4_5SM1004TMEM4LOAD26SM100_TMEM_LOAD_16dp32b32xES15_NS16_INS17_ILi2ELi4ELi3EEES1A_NSX_INS5_IJS1B_SF_EEENS5_IJSF_SC_EEEEEEENS4_39AutoVectorizingCopyWithAssumedAlignmentILi128EEENS4_14SM90_TMA_STOREES24_S26_S26_EEEvvEEEEvNT_6ParamsE,"",@"SHT_CUDA_INFO"
	.sectionflags	@""
	.align	4


	//----- nvinfo : EIATTR_CUDA_API_VERSION
	.align		4
        /*0000*/ 	.byte	0x04, 0x37
        /*0002*/ 	.short	(.L_31 - .L_30)
.L_30:
        /*0004*/ 	.word	0x00000082


	//----- nvinfo : EIATTR_KPARAM_INFO
	.align		4
.L_31:
        /*0008*/ 	.byte	0x04, 0x17
        /*000a*/ 	.short	(.L_33 - .L_32)
.L_32:
        /*000c*/ 	.word	0x00000000
        /*0010*/ 	.short	0x0000
        /*0012*/ 	.short	0x0000
        /*0014*/ 	.byte	0x00, 0xf0, 0x01, 0x20


	//----- nvinfo : EIATTR_AT_ENTRY_FRAGMENTS
	.align		4
.L_33:
        /*0018*/ 	.byte	0x04, 0x4f
        /*001a*/ 	.short	(.L_35 - .L_34)


	//   ....[0]....
.L_34:
        /*001c*/ 	.word	0x00000006


	//----- nvinfo : EIATTR_RESERVED_SMEM_USED
	.align		4
.L_35:
        /*0020*/ 	.byte	0x01, 0x41
	.zero		2


	//----- nvinfo : EIATTR_SPARSE_MMA_MASK
	.align		4
        /*0024*/ 	.byte	0x03, 0x50
        /*0026*/ 	.short	0x0000


	//----- nvinfo : EIATTR_TCGEN05_1CTA_USED
	.align		4
        /*0028*/ 	.byte	0x01, 0x51
	.zero		2


	//----- nvinfo : EIATTR_MAXREG_COUNT
	.align		4
        /*002c*/ 	.byte	0x03, 0x1b
        /*002e*/ 	.short	0x00ff


	//----- nvinfo : EIATTR_NUM_BARRIERS
	.align		4
        /*0030*/ 	.byte	0x02, 0x4c
        /*0032*/ 	.byte	0x07
	.zero		1


	//----- nvinfo : EIATTR_EXTERNS
	.align		4
        /*0034*/ 	.byte	0x04, 0x0f
        /*0036*/ 	.short	(.L_37 - .L_36)


	//   ....[0]....
	.align		4
.L_36:
        /*0038*/ 	.word	index@(__assertfail)


	//----- nvinfo : EIATTR_MERCURY_ISA_VERSION
	.align		4
.L_37:
        /*003c*/ 	.byte	0x03, 0x5f
        /*003e*/ 	.short	0x0101


	//----- nvinfo : EIATTR_INT_WARP_WIDE_INSTR_OFFSETS
	.align		4
        /*0040*/ 	.byte	0x04, 0x31
        /*0042*/ 	.short	(.L_39 - .L_38)


	//   ....[0]....
.L_38:
        /*0044*/ 	.word	0x00003a50


	//   ....[1]....
        /*0048*/ 	.word	0x00003a70


	//   ....[2]....
        /*004c*/ 	.word	0x00003aa0


	//   ....[3]....
        /*0050*/ 	.word	0x00004670


	//   ....[4]....
        /*0054*/ 	.word	0x000046e0


	//   ....[5]....
        /*0058*/ 	.word	0x000047d0


	//   ....[6]....
        /*005c*/ 	.word	0x00004880


	//----- nvinfo : EIATTR_COOP_GROUP_MASK_REGIDS
	.align		4
.L_39:
        /*0060*/ 	.byte	0x04, 0x29
        /*0062*/ 	.short	(.L_41 - .L_40)


	//   ....[0]....
.L_40:
        /*0064*/ 	.word	0xffffffff


	//   ....[1]....
        /*0068*/ 	.word	0xffffffff


	//   ....[2]....
        /*006c*/ 	.word	0xffffffff


	//   ....[3]....
        /*0070*/ 	.word	0xffffffff


	//   ....[4]....
        /*0074*/ 	.word	0xffffffff


	//   ....[5]....
        /*0078*/ 	.word	0xffffffff


	//   ....[6]....
        /*007c*/ 	.word	0xffffffff


	//   ....[7]....
        /*0080*/ 	.word	0xffffffff


	//   ....[8]....
        /*0084*/ 	.word	0xffffffff


	//   ....[9]....
        /*0088*/ 	.word	0xffffffff


	//   ....[10]....
        /*008c*/ 	.word	0xffffffff


	//   ....[11]....
        /*0090*/ 	.word	0xffffffff


	//   ....[12]....
        /*0094*/ 	.word	0xffffffff


	//   ....[13]....
        /*0098*/ 	.word	0xffffffff


	//----- nvinfo : EIATTR_COOP_GROUP_INSTR_OFFSETS
	.align		4
.L_41:
        /*009c*/ 	.byte	0x04, 0x28
        /*009e*/ 	.short	(.L_43 - .L_42)


	//   ....[0]....
.L_42:
        /*00a0*/ 	.word	0x00000080


	//   ....[1]....
        /*00a4*/ 	.word	0x000004f0


	//   ....[2]....
        /*00a8*/ 	.word	0x00000670


	//   ....[3]....
        /*00ac*/ 	.word	0x000007d0


	//   ....[4]....
        /*00b0*/ 	.word	0x000008d0


	//   ....[5]....
        /*00b4*/ 	.word	0x00000a40


	//   ....[6]....
        /*00b8*/ 	.word	0x00000be0


	//   ....[7]....
        /*00bc*/ 	.word	0x00000d90


	//   ....[8]....
        /*00c0*/ 	.word	0x00001f50


	//   ....[9]....
        /*00c4*/ 	.word	0x00002d90


	//   ....[10]....
        /*00c8*/ 	.word	0x00002fa0


	//   ....[11]....
        /*00cc*/ 	.word	0x00002fd0


	//   ....[12]....
        /*00d0*/ 	.word	0x00003930


	//   ....[13]....
        /*00d4*/ 	.word	0x00003b60


	//----- nvinfo : EIATTR_VRC_CTA_INIT_COUNT
	.align		4
.L_43:
        /*00d8*/ 	.byte	0x02, 0x4a
        /*00da*/ 	.byte	0x80
	.zero		1


	//----- nvinfo : EIATTR_SYSCALL_OFFSETS
	.align		4
        /*00dc*/ 	.byte	0x04, 0x46
        /*00de*/ 	.short	(.L_45 - .L_44)


	//   ....[0]....
.L_44:
        /*00e0*/ 	.word	0x00005490


	//   ....[1]....
        /*00e4*/ 	.word	0x000055d0


	//   ....[2]....
        /*00e8*/ 	.word	0x00005e00


	//   ....[3]....
        /*00ec*/ 	.word	0x00006b90


	//----- nvinfo : EIATTR_MBARRIER_INSTR_OFFSETS
	.align		4
.L_45:
        /*00f0*/ 	.byte	0x04, 0x39
        /*00f2*/ 	.short	(.L_47 - .L_46)


	//   ....[0]....
.L_46:
        /*00f4*/ 	.word	0x00000600
        /*00f8*/ 	.word	0x000000ff
        /*00fc*/ 	.word	0x00000000
        /*0100*/ 	.short	0x0100
        /*0102*/ 	.byte	0x04
	.zero		1


	//   ....[1]....
        /*0104*/ 	.word	0x00000610
        /*0108*/ 	.word	0x000000ff
        /*010c*/ 	.word	0x00000018
        /*0110*/ 	.short	0x0100
        /*0112*/ 	.byte	0x04
	.zero		1


	//   ....[2]....
        /*0114*/ 	.word	0x00000620
        /*0118*/ 	.word	0x000000ff
        /*011c*/ 	.word	0x00000008
        /*0120*/ 	.short	0x0100
        /*0122*/ 	.byte	0x04
	.zero		1


	//   ....[3]....
        /*0124*/ 	.word	0x00000630
        /*0128*/ 	.word	0x000000ff
        /*012c*/ 	.word	0x00000020
        /*0130*/ 	.short	0x0100
        /*0132*/ 	.byte	0x04
	.zero		1


	//   ....[4]....
        /*0134*/ 	.word	0x00000640
        /*0138*/ 	.word	0x000000ff
        /*013c*/ 	.word	0x00000010
        /*0140*/ 	.short	0x0100
        /*0142*/ 	.byte	0x04
	.zero		1


	//   ....[5]....
        /*0144*/ 	.word	0x00000650
        /*0148*/ 	.word	0x000000ff
        /*014c*/ 	.word	0x00000028
        /*0150*/ 	.short	0x0100
        /*0152*/ 	.byte	0x04
	.zero		1


	//   ....[6]....
        /*0154*/ 	.word	0x00000780
        /*0158*/ 	.word	0x000000ff
        /*015c*/ 	.word	0x00000030
        /*0160*/ 	.short	0x0100
        /*0162*/ 	.byte	0x04
	.zero		1


	//   ....[7]....
        /*0164*/ 	.word	0x00000790
        /*0168*/ 	.word	0x000000ff
        /*016c*/ 	.word	0x00000040
        /*0170*/ 	.short	0x0100
        /*0172*/ 	.byte	0x04
	.zero		1


	//   ....[8]....
        /*0174*/ 	.word	0x000007a0
        /*0178*/ 	.word	0x000000ff
        /*017c*/ 	.word	0x00000038
        /*0180*/ 	.short	0x0100
        /*0182*/ 	.byte	0x04
	.zero		1


	//   ....[9]....
        /*0184*/ 	.word	0x000007b0
        /*0188*/ 	.word	0x000000ff
        /*018c*/ 	.word	0x00000048
        /*0190*/ 	.short	0x0100
        /*0192*/ 	.byte	0x04
	.zero		1


	//   ....[10]....
        /*0194*/ 	.word	0x000008a0
        /*0198*/ 	.word	0x000000ff
        /*019c*/ 	.word	0x00000050
        /*01a0*/ 	.short	0x0100
        /*01a2*/ 	.byte	0x06
	.zero		1


	//   ....[11]....
        /*01a4*/ 	.word	0x000008b0
        /*01a8*/ 	.word	0x000000ff
        /*01ac*/ 	.word	0x00000058
        /*01b0*/ 	.short	0x0100
        /*01b2*/ 	.byte	0x06
	.zero		1


	//   ....[12]....
        /*01b4*/ 	.word	0x000009f0
        /*01b8*/ 	.word	0x000000ff
        /*01bc*/ 	.word	0x00000060
        /*01c0*/ 	.short	0x0100
        /*01c2*/ 	.byte	0x06
	.zero		1


	//   ....[13]....
        /*01c4*/ 	.word	0x00000a00
        /*01c8*/ 	.word	0x000000ff
        /*01cc*/ 	.word	0x00000070
        /*01d0*/ 	.short	0x0100
        /*01d2*/ 	.byte	0x06
	.zero		1


	//   ....[14]....
        /*01d4*/ 	.word	0x00000a10
        /*01d8*/ 	.word	0x000000ff
        /*01dc*/ 	.word	0x00000068
        /*01e0*/ 	.short	0x0100
        /*01e2*/ 	.byte	0x06
	.zero		1


	//   ....[15]....
        /*01e4*/ 	.word	0x00000a20
        /*01e8*/ 	.word	0x000000ff
        /*01ec*/ 	.word	0x00000078
        /*01f0*/ 	.short	0x0100
        /*01f2*/ 	.byte	0x06
	.zero		1


	//   ....[16]....
        /*01f4*/ 	.word	0x00000b50
        /*01f8*/ 	.word	0x000000ff
        /*01fc*/ 	.word	0x00000080
        /*0200*/ 	.short	0x0100
        /*0202*/ 	.byte	0x04
	.zero		1


	//   ....[17]....
        /*0204*/ 	.word	0x00000b60
        /*0208*/ 	.word	0x000000ff
        /*020c*/ 	.word	0x000000a0
        /*0210*/ 	.short	0x0100
        /*0212*/ 	.byte	0x04
	.zero		1


	//   ....[18]....
        /*0214*/ 	.word	0x00000b70
        /*0218*/ 	.word	0x000000ff
        /*021c*/ 	.word	0x00000088
        /*0220*/ 	.short	0x0100
        /*0222*/ 	.byte	0x04
	.zero		1


	//   ....[19]....
        /*0224*/ 	.word	0x00000b80
        /*0228*/ 	.word	0x000000ff
        /*022c*/ 	.word	0x000000a8
        /*0230*/ 	.short	0x0100
        /*0232*/ 	.byte	0x04
	.zero		1


	//   ....[20]....
        /*0234*/ 	.word	0x00000b90
        /*0238*/ 	.word	0x000000ff
        /*023c*/ 	.word	0x00000090
        /*0240*/ 	.short	0x0100
        /*0242*/ 	.byte	0x04
	.zero		1


	//   ....[21]....
        /*0244*/ 	.word	0x00000ba0
        /*0248*/ 	.word	0x000000ff
        /*024c*/ 	.word	0x000000b0
        /*0250*/ 	.short	0x0100
        /*0252*/ 	.byte	0x04
	.zero		1


	//   ....[22]....
        /*0254*/ 	.word	0x00000bb0
        /*0258*/ 	.word	0x000000ff
        /*025c*/ 	.word	0x00000098
        /*0260*/ 	.short	0x0100
        /*0262*/ 	.byte	0x04
	.zero		1


	//   ....[23]....
        /*0264*/ 	.word	0x00000bc0
        /*0268*/ 	.word	0x000000ff
        /*026c*/ 	.word	0x000000b8
        /*0270*/ 	.short	0x0100
        /*0272*/ 	.byte	0x04
	.zero		1


	//   ....[24]....
        /*0274*/ 	.word	0x00000cb0
        /*0278*/ 	.word	0x000000ff
        /*027c*/ 	.word	0x000000c0
        /*0280*/ 	.short	0x0100
        /*0282*/ 	.byte	0x04
	.zero		1


	//   ....[25]....
        /*0284*/ 	.word	0x00000cc0
        /*0288*/ 	.word	0x000000ff
        /*028c*/ 	.word	0x000000d0
        /*0290*/ 	.short	0x0100
        /*0292*/ 	.byte	0x04
	.zero		1


	//   ....[26]....
        /*0294*/ 	.word	0x00000cd0
        /*0298*/ 	.word	0x000000ff
        /*029c*/ 	.word	0x000000c8
        /*02a0*/ 	.short	0x0100
        /*02a2*/ 	.byte	0x04
	.zero		1


	//   ....[27]....
        /*02a4*/ 	.word	0x00000ce0
        /*02a8*/ 	.word	0x000000ff
        /*02ac*/ 	.word	0x000000d8
        /*02b0*/ 	.short	0x0100
        /*02b2*/ 	.byte	0x04
	.zero		1


	//   ....[28]....
        /*02b4*/ 	.word	0x00001800
        /*02b8*/ 	.word	0x00000000
        /*02bc*/ 	.word	0x000000d0
        /*02c0*/ 	.short	0x010a
        /*02c2*/ 	.byte	0xff
	.zero		1


	//   ....[29]....
        /*02c4*/ 	.word	0x00001820
        /*02c8*/ 	.word	0x00000000
        /*02cc*/ 	.word	0x000000c0
        /*02d0*/ 	.short	0x0101
        /*02d2*/ 	.byte	0xff
	.zero		1


	//   ....[30]....
        /*02d4*/ 	.word	0x000018e0
        /*02d8*/ 	.word	0x000000ff
        /*02dc*/ 	.word	0x00000018
        /*02e0*/ 	.short	0x010a
        /*02e2*/ 	.byte	0x04
	.zero		1


	//   ....[31]....
        /*02e4*/ 	.word	0x00001960
        /*02e8*/ 	.word	0x000000ff
        /*02ec*/ 	.word	0x00000018
        /*02f0*/ 	.short	0x010a
        /*02f2*/ 	.byte	0x21
	.zero		1


	//   ....[32]....
        /*02f4*/ 	.word	0x00001af0
        /*02f8*/ 	.word	0x000000ff
        /*02fc*/ 	.word	0x00000018
        /*0300*/ 	.short	0x010a
        /*0302*/ 	.byte	0x08
	.zero		1


	//   ....[33]....
        /*0304*/ 	.word	0x00001c10
        /*0308*/ 	.word	0x000000ff
        /*030c*/ 	.word	0x00000058
        /*0310*/ 	.short	0x0101
        /*0312*/ 	.byte	0x07
	.zero		1


	//   ....[34]....
        /*0314*/ 	.word	0x00001c30
        /*0318*/ 	.word	0x000000ff
        /*031c*/ 	.word	0x00000018
        /*0320*/ 	.short	0x010a
        /*0322*/ 	.byte	0x04
	.zero		1


	//   ....[35]....
        /*0324*/ 	.word	0x00001cb0
        /*0328*/ 	.word	0x000000ff
        /*032c*/ 	.word	0x00000018
        /*0330*/ 	.short	0x010a
        /*0332*/ 	.byte	0x09
	.zero		1


	//   ....[36]....
        /*0334*/ 	.word	0x00001e50
        /*0338*/ 	.word	0x000000ff
        /*033c*/ 	.word	0x00000018
        /*0340*/ 	.short	0x010a
        /*0342*/ 	.byte	0x06
	.zero		1


	//   ....[37]....
        /*0344*/ 	.word	0x00001f80
        /*0348*/ 	.word	0x00000003
        /*034c*/ 	.word	0x00000060
        /*0350*/ 	.short	0x010a
        /*0352*/ 	.byte	0xff
	.zero		1


	//   ....[38]....
        /*0354*/ 	.word	0x000020d0
        /*0358*/ 	.word	0x00000000
        /*035c*/ 	.word	0x00000000
        /*0360*/ 	.short	0x0101
        /*0362*/ 	.byte	0xff
	.zero		1


	//   ....[39]....
        /*0364*/ 	.word	0x00002670
        /*0368*/ 	.word	0x000000ff
        /*036c*/ 	.word	0x00000000
        /*0370*/ 	.short	0x010a
        /*0372*/ 	.byte	0x04
	.zero		1


	//   ....[40]....
        /*0374*/ 	.word	0x00002700
        /*0378*/ 	.word	0x000000ff
        /*037c*/ 	.word	0x00000000
        /*0380*/ 	.short	0x010a
        /*0382*/ 	.byte	0x05
	.zero		1


	//   ....[41]....
        /*0384*/ 	.word	0x000027a0
        /*0388*/ 	.word	0x00000000
        /*038c*/ 	.word	0x00000000
        /*0390*/ 	.short	0x010a
        /*0392*/ 	.byte	0xff
	.zero		1


	//   ....[42]....
        /*0394*/ 	.word	0x000028e0
        /*0398*/ 	.word	0x00000002
        /*039c*/ 	.word	0x000000c0
        /*03a0*/ 	.short	0x010a
        /*03a2*/ 	.byte	0xff
	.zero		1


	//   ....[43]....
        /*03a4*/ 	.word	0x00002940
        /*03a8*/ 	.word	0x00000004
        /*03ac*/ 	.word	0x00000000
        /*03b0*/ 	.short	0x0101
        /*03b2*/ 	.byte	0xff
	.zero		1


	//   ....[44]....
        /*03b4*/ 	.word	0x00002960
        /*03b8*/ 	.word	0x000000ff
        /*03bc*/ 	.word	0x00000070
        /*03c0*/ 	.short	0x010a
        /*03c2*/ 	.byte	0x04
	.zero		1


	//   ....[45]....
        /*03c4*/ 	.word	0x00002a80
        /*03c8*/ 	.word	0x00000002
        /*03cc*/ 	.word	0x00000060
        /*03d0*/ 	.short	0x010a
        /*03d2*/ 	.byte	0xff
	.zero		1


	//   ....[46]....
        /*03d4*/ 	.word	0x00002b90
        /*03d8*/ 	.word	0x00000002
        /*03dc*/ 	.word	0x00000000
        /*03e0*/ 	.short	0x0101
        /*03e2*/ 	.byte	0xff
	.zero		1


	//   ....[47]....
        /*03e4*/ 	.word	0x00002c20
        /*03e8*/ 	.word	0x000000ff
        /*03ec*/ 	.word	0x00000070
        /*03f0*/ 	.short	0x0106
        /*03f2*/ 	.byte	0x04
	.zero		1


	//   ....[48]....
        /*03f4*/ 	.word	0x00002c40
        /*03f8*/ 	.word	0x000000ff
        /*03fc*/ 	.word	0x00000070
        /*0400*/ 	.short	0x010a
        /*0402*/ 	.byte	0x04
	.zero		1


	//   ....[49]....
        /*0404*/ 	.word	0x00002cd0
        /*0408*/ 	.word	0x000000ff
        /*040c*/ 	.word	0x00000070
        /*0410*/ 	.short	0x0106
        /*0412*/ 	.byte	0x07
	.zero		1


	//   ....[50]....
        /*0414*/ 	.word	0x00002d10
        /*0418*/ 	.word	0x00000000
        /*041c*/ 	.word	0x00000070
        /*0420*/ 	.short	0x010a
        /*0422*/ 	.byte	0xff
	.zero		1


	//   ....[51]....
        /*0424*/ 	.word	0x00003210
        /*0428*/ 	.word	0x00000000
        /*042c*/ 	.word	0x00000060
        /*0430*/ 	.short	0x010a
        /*0432*/ 	.byte	0xff
	.zero		1


	//   ....[52]....
        /*0434*/ 	.word	0x00003310
        /*0438*/ 	.word	0x00000003
        /*043c*/ 	.word	0x00000000
        /*0440*/ 	.short	0x0101
        /*0442*/ 	.byte	0xff
	.zero		1


	//   ....[53]....
        /*0444*/ 	.word	0x00003320
        /*0448*/ 	.word	0x000000ff
        /*044c*/ 	.word	0x00000000
        /*0450*/ 	.short	0x010a
        /*0452*/ 	.byte	0x04
	.zero		1


	//   ....[54]....
        /*0454*/ 	.word	0x00003340
        /*0458*/ 	.word	0x000000ff
        /*045c*/ 	.word	0x000000a0
        /*0460*/ 	.short	0x010a
        /*0462*/ 	.byte	0x13
	.zero		1


	//   ....[55]....
        /*0464*/ 	.word	0x00003480
        /*0468*/ 	.word	0x000000ff
        /*046c*/ 	.word	0x00000000
        /*0470*/ 	.short	0x010a
        /*0472*/ 	.byte	0x06
	.zero		1


	//   ....[56]....
        /*0474*/ 	.word	0x00003580
        /*0478*/ 	.word	0x000000ff
        /*047c*/ 	.word	0x00000000
        /*0480*/ 	.short	0x010a
        /*0482*/ 	.byte	0x04
	.zero		1


	//   ....[57]....
        /*0484*/ 	.word	0x00003760
        /*0488*/ 	.word	0x000000ff
        /*048c*/ 	.word	0x00000000
        /*0490*/ 	.short	0x010a
        /*0492*/ 	.byte	0x04
	.zero		1


	//   ....[58]....
        /*0494*/ 	.word	0x000037f0
        /*0498*/ 	.word	0x000000ff
        /*049c*/ 	.word	0x00000000
        /*04a0*/ 	.short	0x010a
        /*04a2*/ 	.byte	0x05
	.zero		1


	//   ....[59]....
        /*04a4*/ 	.word	0x00003880
        /*04a8*/ 	.word	0x000000ff
        /*04ac*/ 	.word	0x00000000
        /*04b0*/ 	.short	0x010a
        /*04b2*/ 	.byte	0x05
	.zero		1


	//   ....[60]....
        /*04b4*/ 	.word	0x00003910
        /*04b8*/ 	.word	0x000000ff
        /*04bc*/ 	.word	0x00000000
        /*04c0*/ 	.short	0x010a
        /*04c2*/ 	.byte	0x04
	.zero		1


	//   ....[61]....
        /*04c4*/ 	.word	0x00003e30
        /*04c8*/ 	.word	0x00000008
        /*04cc*/ 	.word	0x00000060
        /*04d0*/ 	.short	0x010a
        /*04d2*/ 	.byte	0xff
	.zero		1


	//   ....[62]....
        /*04d4*/ 	.word	0x00003fa0
        /*04d8*/ 	.word	0x00000000
        /*04dc*/ 	.word	0x00000000
        /*04e0*/ 	.short	0x0101
        /*04e2*/ 	.byte	0xff
	.zero		1


	//   ....[63]....
        /*04e4*/ 	.word	0x00004480
        /*04e8*/ 	.word	0x000000ff
        /*04ec*/ 	.word	0x00000058
        /*04f0*/ 	.short	0x010a
        /*04f2*/ 	.byte	0x15
	.zero		1


	//   ....[64]....
        /*04f4*/ 	.word	0x00004610
        /*04f8*/ 	.word	0x000000ff
        /*04fc*/ 	.word	0x00000040
        /*0500*/ 	.short	0x010a
        /*0502*/ 	.byte	0x15
	.zero		1


	//   ....[65]....
        /*0504*/ 	.word	0x00004780
        /*0508*/ 	.word	0x000000ff
        /*050c*/ 	.word	0x00000030
        /*0510*/ 	.short	0x010b
        /*0512*/ 	.byte	0x15
	.zero		1


	//   ....[66]....
        /*0514*/ 	.word	0x00004790
        /*0518*/ 	.word	0x000000ff
        /*051c*/ 	.word	0x00000000
        /*0520*/ 	.short	0x0101
        /*0522*/ 	.byte	0x27
	.zero		1


	//   ....[67]....
        /*0524*/ 	.word	0x000047a0
        /*0528*/ 	.word	0x000000ff
        /*052c*/ 	.word	0x00000048
        /*0530*/ 	.short	0x010a
        /*0532*/ 	.byte	0x15
	.zero		1


	//   ....[68]....
        /*0534*/ 	.word	0x00004980
        /*0538*/ 	.word	0x000000ff
        /*053c*/ 	.word	0x00000038
        /*0540*/ 	.short	0x010b
        /*0542*/ 	.byte	0x15
	.zero		1


	//   ....[69]....
        /*0544*/ 	.word	0x00004990
        /*0548*/ 	.word	0x000000ff
        /*054c*/ 	.word	0x00000000
        /*0550*/ 	.short	0x0101
        /*0552*/ 	.byte	0x26
	.zero		1


	//   ....[70]....
        /*0554*/ 	.word	0x000049c0
        /*0558*/ 	.word	0x000000ff
        /*055c*/ 	.word	0x00000040
        /*0560*/ 	.short	0x010a
        /*0562*/ 	.byte	0x15
	.zero		1


	//   ....[71]....
        /*0564*/ 	.word	0x00004a00
        /*0568*/ 	.word	0x00000000
        /*056c*/ 	.word	0x00000048
        /*0570*/ 	.short	0x010a
        /*0572*/ 	.byte	0xff
	.zero		1


	//   ....[72]....
        /*0574*/ 	.word	0x00004d30
        /*0578*/ 	.word	0x00000003
        /*057c*/ 	.word	0x00000060
        /*0580*/ 	.short	0x010a
        /*0582*/ 	.byte	0xff
	.zero		1


	//   ....[73]....
        /*0584*/ 	.word	0x00004eb0
        /*0588*/ 	.word	0x00000000
        /*058c*/ 	.word	0x00000000
        /*0590*/ 	.short	0x0101
        /*0592*/ 	.byte	0xff
	.zero		1


	//   ....[74]....
        /*0594*/ 	.word	0x000059f0
        /*0598*/ 	.word	0x00000002
        /*059c*/ 	.word	0x00000030
        /*05a0*/ 	.short	0x010a
        /*05a2*/ 	.byte	0xff
	.zero		1


	//   ....[75]....
        /*05a4*/ 	.word	0x00005a60
        /*05a8*/ 	.word	0x00000064
        /*05ac*/ 	.word	0x00000080
        /*05b0*/ 	.short	0x010a
        /*05b2*/ 	.byte	0xff
	.zero		1


	//   ....[76]....
        /*05b4*/ 	.word	0x00005b50
        /*05b8*/ 	.word	0x00000002
        /*05bc*/ 	.word	0x00000030
        /*05c0*/ 	.short	0x010a
        /*05c2*/ 	.byte	0xff
	.zero		1


	//   ....[77]....
        /*05c4*/ 	.word	0x00005c60
        /*05c8*/ 	.word	0x00000000
        /*05cc*/ 	.word	0x00000000
        /*05d0*/ 	.short	0x0101
        /*05d2*/ 	.byte	0xff
	.zero		1


	//   ....[78]....
        /*05d4*/ 	.word	0x00005ce0
        /*05d8*/ 	.word	0x00000064
        /*05dc*/ 	.word	0x00000080
        /*05e0*/ 	.short	0x010a
        /*05e2*/ 	.byte	0xff
	.zero		1


	//   ....[79]....
        /*05e4*/ 	.word	0x00006830
        /*05e8*/ 	.word	0x0000006d
        /*05ec*/ 	.word	0x00000030
        /*05f0*/ 	.short	0x010a
        /*05f2*/ 	.byte	0xff
	.zero		1


	//   ....[80]....
        /*05f4*/ 	.word	0x00006900
        /*05f8*/ 	.word	0x0000006d
        /*05fc*/ 	.word	0x00000030
        /*0600*/ 	.short	0x010a
        /*0602*/ 	.byte	0xff
	.zero		1


	//   ....[81]....
        /*0604*/ 	.word	0x00006a10
        /*0608*/ 	.word	0x00000000
        /*060c*/ 	.word	0x00000000
        /*0610*/ 	.short	0x0101
        /*0612*/ 	.byte	0xff
	.zero		1


	//   ....[82]....
        /*0614*/ 	.word	0x00006ea0
        /*0618*/ 	.word	0x000000ff
        /*061c*/ 	.word	0x00000000
        /*0620*/ 	.short	0x0101
        /*0622*/ 	.byte	0x04
	.zero		1


	//   ....[83]....
        /*0624*/ 	.word	0x000076b0
        /*0628*/ 	.word	0x00000000
        /*062c*/ 	.word	0x000000d0
        /*0630*/ 	.short	0x010a
        /*0632*/ 	.byte	0xff
	.zero		1


	//   ....[84]....
        /*0634*/ 	.word	0x00007710
        /*0638*/ 	.word	0x00000000
        /*063c*/ 	.word	0x00000018
        /*0640*/ 	.short	0x010a
        /*0642*/ 	.byte	0xff
	.zero		1


	//   ....[85]....
        /*0644*/ 	.word	0x00007770
        /*0648*/ 	.word	0x00000000
        /*064c*/ 	.word	0x00000018
        /*0650*/ 	.short	0x010a
        /*0652*/ 	.byte	0xff
	.zero		1


	//   ....[86]....
        /*0654*/ 	.word	0x000077c0
        /*0658*/ 	.word	0x00000003
        /*065c*/ 	.word	0x00000060
        /*0660*/ 	.short	0x010a
        /*0662*/ 	.byte	0xff
	.zero		1


	//   ....[87]....
        /*0664*/ 	.word	0x00007820
        /*0668*/ 	.word	0x00000000
        /*066c*/ 	.word	0x00000000
        /*0670*/ 	.short	0x010a
        /*0672*/ 	.byte	0xff
	.zero		1


	//   ....[88]....
        /*0674*/ 	.word	0x00007880
        /*0678*/ 	.word	0x00000000
        /*067c*/ 	.word	0x00000000
        /*0680*/ 	.short	0x010a
        /*0682*/ 	.byte	0xff
	.zero		1


	//   ....[89]....
        /*0684*/ 	.word	0x000078d0
        /*0688*/ 	.word	0x00000002
        /*068c*/ 	.word	0x000000c0
        /*0690*/ 	.short	0x010a
        /*0692*/ 	.byte	0xff
	.zero		1


	//   ....[90]....
        /*0694*/ 	.word	0x00007930
        /*0698*/ 	.word	0x00000002
        /*069c*/ 	.word	0x00000070
        /*06a0*/ 	.short	0x010a
        /*06a2*/ 	.byte	0xff
	.zero		1


	//   ....[91]....
        /*06a4*/ 	.word	0x00007980
        /*06a8*/ 	.word	0x00000002
        /*06ac*/ 	.word	0x00000060
        /*06b0*/ 	.short	0x010a
        /*06b2*/ 	.byte	0xff
	.zero		1


	//   ....[92]....
        /*06b4*/ 	.word	0x000079e0
        /*06b8*/ 	.word	0x00000000
        /*06bc*/ 	.word	0x00000070
        /*06c0*/ 	.short	0x010a
        /*06c2*/ 	.byte	0xff
	.zero		1


	//   ....[93]....
        /*06c4*/ 	.word	0x00007a30
        /*06c8*/ 	.word	0x00000000
        /*06cc*/ 	.word	0x00000060
        /*06d0*/ 	.short	0x010a
        /*06d2*/ 	.byte	0xff
	.zero		1


	//   ....[94]....
        /*06d4*/ 	.word	0x00007a90
        /*06d8*/ 	.word	0x00000003
        /*06dc*/ 	.word	0x000000a0
        /*06e0*/ 	.short	0x010a
        /*06e2*/ 	.byte	0xff
	.zero		1


	//   ....[95]....
        /*06e4*/ 	.word	0x00007af0
        /*06e8*/ 	.word	0x00000000
        /*06ec*/ 	.word	0x00000000
        /*06f0*/ 	.short	0x010a
        /*06f2*/ 	.byte	0xff
	.zero		1


	//   ....[96]....
        /*06f4*/ 	.word	0x00007b50
        /*06f8*/ 	.word	0x00000000
        /*06fc*/ 	.word	0x00000000
        /*0700*/ 	.short	0x010a
        /*0702*/ 	.byte	0xff
	.zero		1


	//   ....[97]....
        /*0704*/ 	.word	0x00007bb0
        /*0708*/ 	.word	0x00000000
        /*070c*/ 	.word	0x00000000
        /*0710*/ 	.short	0x010a
        /*0712*/ 	.byte	0xff
	.zero		1


	//   ....[98]....
        /*0714*/ 	.word	0x00007c10
        /*0718*/ 	.word	0x00000000
        /*071c*/ 	.word	0x00000000
        /*0720*/ 	.short	0x010a
        /*0722*/ 	.byte	0xff
	.zero		1


	//   ....[99]....
        /*0724*/ 	.word	0x00007c70
        /*0728*/ 	.word	0x00000000
        /*072c*/ 	.word	0x00000000
        /*0730*/ 	.short	0x010a
        /*0732*/ 	.byte	0xff
	.zero		1


	//   ....[100]....
        /*0734*/ 	.word	0x00007cc0
        /*0738*/ 	.word	0x00000008
        /*073c*/ 	.word	0x00000060
        /*0740*/ 	.short	0x010a
        /*0742*/ 	.byte	0xff
	.zero		1


	//   ....[101]....
        /*0744*/ 	.word	0x00007d20
        /*0748*/ 	.word	0x00000000
        /*074c*/ 	.word	0x00000058
        /*0750*/ 	.short	0x010a
        /*0752*/ 	.byte	0xff
	.zero		1


	//   ....[102]....
        /*0754*/ 	.word	0x00007d80
        /*0758*/ 	.word	0x00000005
        /*075c*/ 	.word	0x00000040
        /*0760*/ 	.short	0x010a
        /*0762*/ 	.byte	0xff
	.zero		1


	//   ....[103]....
        /*0764*/ 	.word	0x00007de0
        /*0768*/ 	.word	0x00000005
        /*076c*/ 	.word	0x00000048
        /*0770*/ 	.short	0x010a
        /*0772*/ 	.byte	0xff
	.zero		1


	//   ....[104]....
        /*0774*/ 	.word	0x00007e40
        /*0778*/ 	.word	0x00000000
        /*077c*/ 	.word	0x00000040
        /*0780*/ 	.short	0x010a
        /*0782*/ 	.byte	0xff
	.zero		1


	//   ....[105]....
        /*0784*/ 	.word	0x00007e90
        /*0788*/ 	.word	0x00000003
        /*078c*/ 	.word	0x00000060
        /*0790*/ 	.short	0x010a
        /*0792*/ 	.byte	0xff
	.zero		1


	//   ....[106]....
        /*0794*/ 	.word	0x00007ee0
        /*0798*/ 	.word	0x00000002
        /*079c*/ 	.word	0x00000030
        /*07a0*/ 	.short	0x010a
        /*07a2*/ 	.byte	0xff
	.zero		1


	//   ....[107]....
        /*07a4*/ 	.word	0x00007f30
        /*07a8*/ 	.word	0x00000064
        /*07ac*/ 	.word	0x00000080
        /*07b0*/ 	.short	0x010a
        /*07b2*/ 	.byte	0xff
	.zero		1


	//   ....[108]....
        /*07b4*/ 	.word	0x00007f80
        /*07b8*/ 	.word	0x0000006d
        /*07bc*/ 	.word	0x00000030
        /*07c0*/ 	.short	0x010a
        /*07c2*/ 	.byte	0xff
	.zero		1


	//----- nvinfo : EIATTR_NUM_MBARRIERS
	.align		4
.L_47:
        /*07c4*/ 	.byte	0x03, 0x38
        /*07c6*/ 	.short	0x001c


	//----- nvinfo : EIATTR_EXIT_INSTR_OFFSETS
	.align		4
        /*07c8*/ 	.byte	0x04, 0x1c
        /*07ca*/ 	.short	(.L_49 - .L_48)


	//   ....[0]....
.L_48:
        /*07cc*/ 	.word	0x000027d0


	//   ....[1]....
        /*07d0*/ 	.word	0x00002ce0


	//   ....[2]....
        /*07d4*/ 	.word	0x00002d40


	//   ....[3]....
        /*07d8*/ 	.word	0x00003b70


	//   ....[4]....
        /*07dc*/ 	.word	0x00004a30


	//   ....[5]....
        /*07e0*/ 	.word	0x00004a70


	//   ....[6]....
        /*07e4*/ 	.word	0x000076a0


	//----- nvinfo : EIATTR_MAX_THREADS
	.align		4
.L_49:
        /*07e8*/ 	.byte	0x04, 0x05
        /*07ea*/ 	.short	(.L_51 - .L_50)
.L_50:
        /*07ec*/ 	.word	0x00000100
        /*07f0*/ 	.word	0x00000001
        /*07f4*/ 	.word	0x00000001


	//----- nvinfo : EIATTR_CRS_STACK_SIZE
	.align		4
.L_51:
        /*07f8*/ 	.byte	0x04, 0x1e
        /*07fa*/ 	.short	(.L_53 - .L_52)
.L_52:
        /*07fc*/ 	.word	0x00000000


	//----- nvinfo : EIATTR_CBANK_PARAM_SIZE
	.align		4
.L_53:
        /*0800*/ 	.byte	0x03, 0x19
        /*0802*/ 	.short	0x0800


	//----- nvinfo : EIATTR_PARAM_CBANK
	.align		4
        /*0804*/ 	.byte	0x04, 0x0a
        /*0806*/ 	.short	(.L_55 - .L_54)
	.align		4
.L_54:
        /*0808*/ 	.word	index@(.nv.constant0._ZN7cutlass13device_kernelINS_4gemm6kernel13GemmUniversalIN4cute5tupleIJiiiiEEENS1_10collective13CollectiveMmaINS1_35MainloopSm100TmaUmmaWarpSpecializedILi3ELi2ELi4ENS5_IJNS4_1CILi2EEENSA_ILi1EEESC_EEEEENS5_IJNSA_ILi64EEENSA_ILi128EEENSA_ILi32EEEEEENS_12float_e5m2_tENS5_IJlSC_lEEESJ_SK_NS4_8TiledMMAINS4_8MMA_AtomIJNS4_10MMA_TraitsINS4_19SM100_MMA_F8F6F4_SSEJSJ_SJ_fSF_SG_NS4_17integral_constantINS4_4UMMA5MajorELSR_0EEESS_NSP_INSQ_7ScaleInELST_0EEESU_EEEEEENS4_6LayoutINS5_IJSC_SC_SC_EEENS5_IJNSA_ILi0EEESZ_SZ_EEEEENS5_IJNS4_10UnderscoreES12_S12_EEEEENS4_13SM90_TMA_LOADENS4_14ComposedLayoutINS4_7SwizzleILi1ELi4ELi3EEENS4_18smem_ptr_flag_bitsILi8EEENSX_INS5_IJNSA_ILi8EEESH_EEENS5_IJSH_SC_EEEEEEEvNS4_8identityENS4_23SM90_TMA_LOAD_MULTICASTES1F_vS1G_EENS_8epilogue10collective18CollectiveEpilogueINS1J_23Sm100TmaWarpSpecializedILi2ELi2ELi32ELb0ELb0EEEJSI_NS5_IJNSX_ISF_SC_EES1O_EEESJ_SK_SJ_SK_NS1J_6fusion15FusionCallbacksIS1N_NS1Q_17LinearCombinationISJ_fSJ_fLNS_15FloatRoundStyleE2EEESI_S1P_JEEENS4_5SM1004TMEM4LOAD26SM100_TMEM_LOAD_16dp32b32xES15_NS16_INS17_ILi2ELi4ELi3EEES1A_NSX_INS5_IJS1B_SF_EEENS5_IJSF_SC_EEEEEEENS4_39AutoVectorizingCopyWithAssumedAlignmentILi128EEENS4_14SM90_TMA_STOREES24_S26_S26_EEEvvEEEEvNT_6ParamsE)
        /*080c*/ 	.short	0x0380
        /*080e*/ 	.short	0x0800


	//----- nvinfo : EIATTR_SW_WAR
	.align		4
.L_55:
        /*0810*/ 	.byte	0x04, 0x36
        /*0812*/ 	.short	(.L_57 - .L_56)
.L_56:
        /*0814*/ 	.word	0x00000008
.L_57:


//--------------------- .nv.callgraph             --------------------------
	.section	.nv.callgraph,"",@"SHT_CUDA_CALLGRAPH"
	.align	4
	.sectionentsize	8
	.align		4
        /*0000*/ 	.word	0x00000000
	.align		4
        /*0004*/ 	.word	0xffffffff
	.align		4
        /*0008*/ 	.word	index@(_ZN7cutlass13device_kernelINS_4gemm6kernel13GemmUniversalIN4cute5tupleIJiiiiEEENS1_10collective13CollectiveMmaINS1_35MainloopSm100TmaUmmaWarpSpecializedILi3ELi2ELi4ENS5_IJNS4_1CILi2EEENSA_ILi1EEESC_EEEEENS5_IJNSA_ILi64EEENSA_ILi128EEENSA_ILi32EEEEEENS_12float_e5m2_tENS5_IJlSC_lEEESJ_SK_NS4_8TiledMMAINS4_8MMA_AtomIJNS4_10MMA_TraitsINS4_19SM100_MMA_F8F6F4_SSEJSJ_SJ_fSF_SG_NS4_17integral_constantINS4_4UMMA5MajorELSR_0EEESS_NSP_INSQ_7ScaleInELST_0EEESU_EEEEEENS4_6LayoutINS5_IJSC_SC_SC_EEENS5_IJNSA_ILi0EEESZ_SZ_EEEEENS5_IJNS4_10UnderscoreES12_S12_EEEEENS4_13SM90_TMA_LOADENS4_14ComposedLayoutINS4_7SwizzleILi1ELi4ELi3EEENS4_18smem_ptr_flag_bitsILi8EEENSX_INS5_IJNSA_ILi8EEESH_EEENS5_IJSH_SC_EEEEEEEvNS4_8identityENS4_23SM90_TMA_LOAD_MULTICASTES1F_vS1G_EENS_8epilogue10collective18CollectiveEpilogueINS1J_23Sm100TmaWarpSpecializedILi2ELi2ELi32ELb0ELb0EEEJSI_NS5_IJNSX_ISF_SC_EES1O_EEESJ_SK_SJ_SK_NS1J_6fusion15FusionCallbacksIS1N_NS1Q_17LinearCombinationISJ_fSJ_fLNS_15FloatRoundStyleE2EEESI_S1P_JEEENS4_5SM1004TMEM4LOAD26SM100_TMEM_LOAD_16dp32b32xES15_NS16_INS17_ILi2ELi4ELi3EEES1A_NSX_INS5_IJS1B_SF_EEENS5_IJSF_SC_EEEEEEENS4_39AutoVectorizingCopyWithAssumedAlignmentILi128EEENS4_14SM90_TMA_STOREES24_S26_S26_EEEvvEEEEvNT_6ParamsE)
	.align		4
        /*000c*/ 	.word	index@(__assertfail)
	.align		4
        /*0010*/ 	.word	0x00000000
	.align		4
        /*0014*/ 	.word	0xfffffffe
	.align		4
        /*0018*/ 	.word	0x00000000
	.align		4
        /*001c*/ 	.word	0xfffffffd
	.align		4
        /*0020*/ 	.word	0x00000000
	.align		4
        /*0024*/ 	.word	0xfffffffc


//--------------------- .nv.constant4             --------------------------
	.section	.nv.constant4,"a",@progbits
	.align	8
	.align		8
.nv.constant4:
        /*0000*/ 	.dword	__assertfail
	.align		8
        /*0008*/ 	.dword	__unnamed_1
	.align		8
        /*0010*/ 	.dword	__unnamed_2
	.align		8
        /*0018*/ 	.dword	_ZN39_INTERNAL_0d4679ad_4_k_cu_a23f789d_96434cuda3std3__45__cpo5beginE
	.align		8
        /*0020*/ 	.dword	_ZN39_INTERNAL_0d4679ad_4_k_cu_a23f789d_96434cuda3std3__45__cpo3endE
	.align		8
        /*0028*/ 	.dword	_ZN39_INTERNAL_0d4679ad_4_k_cu_a23f789d_96434cuda3std3__45__cpo6cbeginE
	.align		8
        /*0030*/ 	.dword	_ZN39_INTERNAL_0d4679ad_4_k_cu_a23f789d_96434cuda3std3__45__cpo4cendE
	.align		8
        /*0038*/ 	.dword	_ZN39_INTERNAL_0d4679ad_4_k_cu_a23f789d_96434cuda3std3__441_GLOBAL__N__0d4679ad_4_k_cu_a23f789d_96436ignoreE
	.align		8
        /*0040*/ 	.dword	_ZN39_INTERNAL_0d4679ad_4_k_cu_a23f789d_96434cuda3std3__419piecewise_constructE
	.align		8
        /*0048*/ 	.dword	_ZN39_INTERNAL_0d4679ad_4_k_cu_a23f789d_96434cuda3std3__48in_placeE
	.align		8
        /*0050*/ 	.dword	_ZN39_INTERNAL_0d4679ad_4_k_cu_a23f789d_96434cuda3std6ranges3__45__cpo4swapE
	.align		8
        /*0058*/ 	.dword	_ZN39_INTERNAL_0d4679ad_4_k_cu_a23f789d_96434cuda3std6ranges3__45__cpo9iter_moveE
	.align		8
        /*0060*/ 	.dword	_ZN39_INTERNAL_0d4679ad_4_k_cu_a23f789d_96434cute7productE
	.align		8
        /*0068*/ 	.dword	_ZN39_INTERNAL_0d4679ad_4_k_cu_a23f789d_96434cute1_E
	.align		8
        /*0070*/ 	.dword	$str$25
	.align		8
        /*0078*/ 	.dword	$str$26
	.align		8
        /*0080*/ 	.dword	$str$27
	.align		8
        /*0088*/ 	.dword	$str$28


//--------------------- .text._ZN7cutlass13device_kernelINS_4gemm6kernel13GemmUniversalIN4cute5tupleIJiiiiEEENS1_10collective13CollectiveMmaINS1_35MainloopSm100TmaUmmaWarpSpecializedILi3ELi2ELi4ENS5_IJNS4_1CILi2EEENSA_ILi1EEESC_EEEEENS5_IJNSA_ILi64EEENSA_ILi128EEENSA_ILi32EEEEEENS_12float_e5m2_tENS5_IJlSC_lEEESJ_SK_NS4_8TiledMMAINS4_8MMA_AtomIJNS4_10MMA_TraitsINS4_19SM100_MMA_F8F6F4_SSEJSJ_SJ_fSF_SG_NS4_17integral_constantINS4_4UMMA5MajorELSR_0EEESS_NSP_INSQ_7ScaleInELST_0EEESU_EEEEEENS4_6LayoutINS5_IJSC_SC_SC_EEENS5_IJNSA_ILi0EEESZ_SZ_EEEEENS5_IJNS4_10UnderscoreES12_S12_EEEEENS4_13SM90_TMA_LOADENS4_14ComposedLayoutINS4_7SwizzleILi1ELi4ELi3EEENS4_18smem_ptr_flag_bitsILi8EEENSX_INS5_IJNSA_ILi8EEESH_EEENS5_IJSH_SC_EEEEEEEvNS4_8identityENS4_23SM90_TMA_LOAD_MULTICASTES1F_vS1G_EENS_8epilogue10collective18CollectiveEpilogueINS1J_23Sm100TmaWarpSpecializedILi2ELi2ELi32ELb0ELb0EEEJSI_NS5_IJNSX_ISF_SC_EES1O_EEESJ_SK_SJ_SK_NS1J_6fusion15FusionCallbacksIS1N_NS1Q_17LinearCombinationISJ_fSJ_fLNS_15FloatRoundStyleE2EEESI_S1P_JEEENS4_5SM1004TMEM4LOAD26SM100_TMEM_LOAD_16dp32b32xES15_NS16_INS17_ILi2ELi4ELi3EEES1A_NSX_INS5_IJS1B_SF_EEENS5_IJSF_SC_EEEEEEENS4_39AutoVectorizingCopyWithAssumedAlignmentILi128EEENS4_14SM90_TMA_STOREES24_S26_S26_EEEvvEEEEvNT_6ParamsE --------------------------
	.section	.text._ZN7cutlass13device_kernelINS_4gemm6kernel13GemmUniversalIN4cute5tupleIJiiiiEEENS1_10collective13CollectiveMmaINS1_35MainloopSm100TmaUmmaWarpSpecializedILi3ELi2ELi4ENS5_IJNS4_1CILi2EEENSA_ILi1EEESC_EEEEENS5_IJNSA_ILi64EEENSA_ILi128EEENSA_ILi32EEEEEENS_12float_e5m2_tENS5_IJlSC_lEEESJ_SK_NS4_8TiledMMAINS4_8MMA_AtomIJNS4_10MMA_TraitsINS4_19SM100_MMA_F8F6F4_SSEJSJ_SJ_fSF_SG_NS4_17integral_constantINS4_4UMMA5MajorELSR_0EEESS_NSP_INSQ_7ScaleInELST_0EEESU_EEEEEENS4_6LayoutINS5_IJSC_SC_SC_EEENS5_IJNSA_ILi0EEESZ_SZ_EEEEENS5_IJNS4_10UnderscoreES12_S12_EEEEENS4_13SM90_TMA_LOADENS4_14ComposedLayoutINS4_7SwizzleILi1ELi4ELi3EEENS4_18smem_ptr_flag_bitsILi8EEENSX_INS5_IJNSA_ILi8EEESH_EEENS5_IJSH_SC_EEEEEEEvNS4_8identityENS4_23SM90_TMA_LOAD_MULTICASTES1F_vS1G_EENS_8epilogue10collective18CollectiveEpilogueINS1J_23Sm100TmaWarpSpecializedILi2ELi2ELi32ELb0ELb0EEEJSI_NS5_IJNSX_ISF_SC_EES1O_EEESJ_SK_SJ_SK_NS1J_6fusion15FusionCallbacksIS1N_NS1Q_17LinearCombinationISJ_fSJ_fLNS_15FloatRoundStyleE2EEESI_S1P_JEEENS4_5SM1004TMEM4LOAD26SM100_TMEM_LOAD_16dp32b32xES15_NS16_INS17_ILi2ELi4ELi3EEES1A_NSX_INS5_IJS1B_SF_EEENS5_IJSF_SC_EEEEEEENS4_39AutoVectorizingCopyWithAssumedAlignmentILi128EEENS4_14SM90_TMA_STOREES24_S26_S26_EEEvvEEEEvNT_6ParamsE,"ax",@progbits
	.align	128
.text._ZN7cutlass13device_kernelINS_4gemm6kernel13GemmUniversalIN4cute5tupleIJiiiiEEENS1_10collective13CollectiveMmaINS1_35MainloopSm100TmaUmmaWarpSpecializedILi3ELi2ELi4ENS5_IJNS4_1CILi2EEENSA_ILi1EEESC_EEEEENS5_IJNSA_ILi64EEENSA_ILi128EEENSA_ILi32EEEEEENS_12float_e5m2_tENS5_IJlSC_lEEESJ_SK_NS4_8TiledMMAINS4_8MMA_AtomIJNS4_10MMA_TraitsINS4_19SM100_MMA_F8F6F4_SSEJSJ_SJ_fSF_SG_NS4_17integral_constantINS4_4UMMA5MajorELSR_0EEESS_NSP_INSQ_7ScaleInELST_0EEESU_EEEEEENS4_6LayoutINS5_IJSC_SC_SC_EEENS5_IJNSA_ILi0EEESZ_SZ_EEEEENS5_IJNS4_10UnderscoreES12_S12_EEEEENS4_13SM90_TMA_LOADENS4_14ComposedLayoutINS4_7SwizzleILi1ELi4ELi3EEENS4_18smem_ptr_flag_bitsILi8EEENSX_INS5_IJNSA_ILi8EEESH_EEENS5_IJSH_SC_EEEEEEEvNS4_8identityENS4_23SM90_TMA_LOAD_MULTICASTES1F_vS1G_EENS_8epilogue10collective18CollectiveEpilogueINS1J_23Sm100TmaWarpSpecializedILi2ELi2ELi32ELb0ELb0EEEJSI_NS5_IJNSX_ISF_SC_EES1O_EEESJ_SK_SJ_SK_NS1J_6fusion15FusionCallbacksIS1N_NS1Q_17LinearCombinationISJ_fSJ_fLNS_15FloatRoundStyleE2EEESI_S1P_JEEENS4_5SM1004TMEM4LOAD26SM100_TMEM_LOAD_16dp32b32xES15_NS16_INS17_ILi2ELi4ELi3EEES1A_NSX_INS5_IJS1B_SF_EEENS5_IJSF_SC_EEEEEEENS4_39AutoVectorizingCopyWithAssumedAlignmentILi128EEENS4_14SM90_TMA_STOREES24_S26_S26_EEEvvEEEEvNT_6ParamsE:
        .type           _ZN7cutlass13device_kernelINS_4gemm6kernel13GemmUniversalIN4cute5tupleIJiiiiEEENS1_10collective13CollectiveMmaINS1_35MainloopSm100TmaUmmaWarpSpecializedILi3ELi2ELi4ENS5_IJNS4_1CILi2EEENSA_ILi1EEESC_EEEEENS5_IJNSA_ILi64EEENSA_ILi128EEENSA_ILi32EEEEEENS_12float_e5m2_tENS5_IJlSC_lEEESJ_SK_NS4_8TiledMMAINS4_8MMA_AtomIJNS4_10MMA_TraitsINS4_19SM100_MMA_F8F6F4_SSEJSJ_SJ_fSF_SG_NS4_17integral_constantINS4_4UMMA5MajorELSR_0EEESS_NSP_INSQ_7ScaleInELST_0EEESU_EEEEEENS4_6LayoutINS5_IJSC_SC_SC_EEENS5_IJNSA_ILi0EEESZ_SZ_EEEEENS5_IJNS4_10UnderscoreES12_S12_EEEEENS4_13SM90_TMA_LOADENS4_14ComposedLayoutINS4_7SwizzleILi1ELi4ELi3EEENS4_18smem_ptr_flag_bitsILi8EEENSX_INS5_IJNSA_ILi8EEESH_EEENS5_IJSH_SC_EEEEEEEvNS4_8identityENS4_23SM90_TMA_LOAD_MULTICASTES1F_vS1G_EENS_8epilogue10collective18CollectiveEpilogueINS1J_23Sm100TmaWarpSpecializedILi2ELi2ELi32ELb0ELb0EEEJSI_NS5_IJNSX_ISF_SC_EES1O_EEESJ_SK_SJ_SK_NS1J_6fusion15FusionCallbacksIS1N_NS1Q_17LinearCombinationISJ_fSJ_fLNS_15FloatRoundStyleE2EEESI_S1P_JEEENS4_5SM1004TMEM4LOAD26SM100_TMEM_LOAD_16dp32b32xES15_NS16_INS17_ILi2ELi4ELi3EEES1A_NSX_INS5_IJS1B_SF_EEENS5_IJSF_SC_EEEEEEENS4_39AutoVectorizingCopyWithAssumedAlignmentILi128EEENS4_14SM90_TMA_STOREES24_S26_S26_EEEvvEEEEvNT_6ParamsE,@function
        .size           _ZN7cutlass13device_kernelINS_4gemm6kernel13GemmUniversalIN4cute5tupleIJiiiiEEENS1_10collective13CollectiveMmaINS1_35MainloopSm100TmaUmmaWarpSpecializedILi3ELi2ELi4ENS5_IJNS4_1CILi2EEENSA_ILi1EEESC_EEEEENS5_IJNSA_ILi64EEENSA_ILi128EEENSA_ILi32EEEEEENS_12float_e5m2_tENS5_IJlSC_lEEESJ_SK_NS4_8TiledMMAINS4_8MMA_AtomIJNS4_10MMA_TraitsINS4_19SM100_MMA_F8F6F4_SSEJSJ_SJ_fSF_SG_NS4_17integral_constantINS4_4UMMA5MajorELSR_0EEESS_NSP_INSQ_7ScaleInELST_0EEESU_EEEEEENS4_6LayoutINS5_IJSC_SC_SC_EEENS5_IJNSA_ILi0EEESZ_SZ_EEEEENS5_IJNS4_10UnderscoreES12_S12_EEEEENS4_13SM90_TMA_LOADENS4_14ComposedLayoutINS4_7SwizzleILi1ELi4ELi3EEENS4_18smem_ptr_flag_bitsILi8EEENSX_INS5_IJNSA_ILi8EEESH_EEENS5_IJSH_SC_EEEEEEEvNS4_8identityENS4_23SM90_TMA_LOAD_MULTICASTES1F_vS1G_EENS_8epilogue10collective18CollectiveEpilogueINS1J_23Sm100TmaWarpSpecializedILi2ELi2ELi32ELb0ELb0EEEJSI_NS5_IJNSX_ISF_SC_EES1O_EEESJ_SK_SJ_SK_NS1J_6fusion15FusionCallbacksIS1N_NS1Q_17LinearCombinationISJ_fSJ_fLNS_15FloatRoundStyleE2EEESI_S1P_JEEENS4_5SM1004TMEM4LOAD26SM100_TMEM_LOAD_16dp32b32xES15_NS16_INS17_ILi2ELi4ELi3EEES1A_NSX_INS5_IJS1B_SF_EEENS5_IJSF_SC_EEEEEEENS4_39AutoVectorizingCopyWithAssumedAlignmentILi128EEENS4_14SM90_TMA_STOREES24_S26_S26_EEEvvEEEEvNT_6ParamsE,(.L_x_146 - _ZN7cutlass13device_kernelINS_4gemm6kernel13GemmUniversalIN4cute5tupleIJiiiiEEENS1_10collective13CollectiveMmaINS1_35MainloopSm100TmaUmmaWarpSpecializedILi3ELi2ELi4ENS5_IJNS4_1CILi2EEENSA_ILi1EEESC_EEEEENS5_IJNSA_ILi64EEENSA_ILi128EEENSA_ILi32EEEEEENS_12float_e5m2_tENS5_IJlSC_lEEESJ_SK_NS4_8TiledMMAINS4_8MMA_AtomIJNS4_10MMA_TraitsINS4_19SM100_MMA_F8F6F4_SSEJSJ_SJ_fSF_SG_NS4_17integral_constantINS4_4UMMA5MajorELSR_0EEESS_NSP_INSQ_7ScaleInELST_0EEESU_EEEEEENS4_6LayoutINS5_IJSC_SC_SC_EEENS5_IJNSA_ILi0EEESZ_SZ_EEEEENS5_IJNS4_10UnderscoreES12_S12_EEEEENS4_13SM90_TMA_LOADENS4_14ComposedLayoutINS4_7SwizzleILi1ELi4ELi3EEENS4_18smem_ptr_flag_bitsILi8EEENSX_INS5_IJNSA_ILi8EEESH_EEENS5_IJSH_SC_EEEEEEEvNS4_8identityENS4_23SM90_TMA_LOAD_MULTICASTES1F_vS1G_EENS_8epilogue10collective18CollectiveEpilogueINS1J_23Sm100TmaWarpSpecializedILi2ELi2ELi32ELb0ELb0EEEJSI_NS5_IJNSX_ISF_SC_EES1O_EEESJ_SK_SJ_SK_NS1J_6fusion15FusionCallbacksIS1N_NS1Q_17LinearCombinationISJ_fSJ_fLNS_15FloatRoundStyleE2EEESI_S1P_JEEENS4_5SM1004TMEM4LOAD26SM100_TMEM_LOAD_16dp32b32xES15_NS16_INS17_ILi2ELi4ELi3EEES1A_NSX_INS5_IJS1B_SF_EEENS5_IJSF_SC_EEEEEEENS4_39AutoVectorizingCopyWithAssumedAlignmentILi128EEENS4_14SM90_TMA_STOREES24_S26_S26_EEEvvEEEEvNT_6ParamsE)
        .other          _ZN7cutlass13device_kernelINS_4gemm6kernel13GemmUniversalIN4cute5tupleIJiiiiEEENS1_10collective13CollectiveMmaINS1_35MainloopSm100TmaUmmaWarpSpecializedILi3ELi2ELi4ENS5_IJNS4_1CILi2EEENSA_ILi1EEESC_EEEEENS5_IJNSA_ILi64EEENSA_ILi128EEENSA_ILi32EEEEEENS_12float_e5m2_tENS5_IJlSC_lEEESJ_SK_NS4_8TiledMMAINS4_8MMA_AtomIJNS4_10MMA_TraitsINS4_19SM100_MMA_F8F6F4_SSEJSJ_SJ_fSF_SG_NS4_17integral_constantINS4_4UMMA5MajorELSR_0EEESS_NSP_INSQ_7ScaleInELST_0EEESU_EEEEEENS4_6LayoutINS5_IJSC_SC_SC_EEENS5_IJNSA_ILi0EEESZ_SZ_EEEEENS5_IJNS4_10UnderscoreES12_S12_EEEEENS4_13SM90_TMA_LOADENS4_14ComposedLayoutINS4_7SwizzleILi1ELi4ELi3EEENS4_18smem_ptr_flag_bitsILi8EEENSX_INS5_IJNSA_ILi8EEESH_EEENS5_IJSH_SC_EEEEEEEvNS4_8identityENS4_23SM90_TMA_LOAD_MULTICASTES1F_vS1G_EENS_8epilogue10collective18CollectiveEpilogueINS1J_23Sm100TmaWarpSpecializedILi2ELi2ELi32ELb0ELb0EEEJSI_NS5_IJNSX_ISF_SC_EES1O_EEESJ_SK_SJ_SK_NS1J_6fusion15FusionCallbacksIS1N_NS1Q_17LinearCombinationISJ_fSJ_fLNS_15FloatRoundStyleE2EEESI_S1P_JEEENS4_5SM1004TMEM4LOAD26SM100_TMEM_LOAD_16dp32b32xES15_NS16_INS17_ILi2ELi4ELi3EEES1A_NSX_INS5_IJS1B_SF_EEENS5_IJSF_SC_EEEEEEENS4_39AutoVectorizingCopyWithAssumedAlignmentILi128EEENS4_14SM90_TMA_STOREES24_S26_S26_EEEvvEEEEvNT_6ParamsE,@"STO_CUDA_ENTRY STV_DEFAULT"
_ZN7cutlass13device_kernelINS_4gemm6kernel13GemmUniversalIN4cute5tupleIJiiiiEEENS1_10collective13CollectiveMmaINS1_35MainloopSm100TmaUmmaWarpSpecializedILi3ELi2ELi4ENS5_IJNS4_1CILi2EEENSA_ILi1EEESC_EEEEENS5_IJNSA_ILi64EEENSA_ILi128EEENSA_ILi32EEEEEENS_12float_e5m2_tENS5_IJlSC_lEEESJ_SK_NS4_8TiledMMAINS4_8MMA_AtomIJNS4_10MMA_TraitsINS4_19SM100_MMA_F8F6F4_SSEJSJ_SJ_fSF_SG_NS4_17integral_constantINS4_4UMMA5MajorELSR_0EEESS_NSP_INSQ_7ScaleInELST_0EEESU_EEEEEENS4_6LayoutINS5_IJSC_SC_SC_EEENS5_IJNSA_ILi0EEESZ_SZ_EEEEENS5_IJNS4_10UnderscoreES12_S12_EEEEENS4_13SM90_TMA_LOADENS4_14ComposedLayoutINS4_7SwizzleILi1ELi4ELi3EEENS4_18smem_ptr_flag_bitsILi8EEENSX_INS5_IJNSA_ILi8EEESH_EEENS5_IJSH_SC_EEEEEEEvNS4_8identityENS4_23SM90_TMA_LOAD_MULTICASTES1F_vS1G_EENS_8epilogue10collective18CollectiveEpilogueINS1J_23Sm100TmaWarpSpecializedILi2ELi2ELi32ELb0ELb0EEEJSI_NS5_IJNSX_ISF_SC_EES1O_EEESJ_SK_SJ_SK_NS1J_6fusion15FusionCallbacksIS1N_NS1Q_17LinearCombinationISJ_fSJ_fLNS_15FloatRoundStyleE2EEESI_S1P_JEEENS4_5SM1004TMEM4LOAD26SM100_TMEM_LOAD_16dp32b32xES15_NS16_INS17_ILi2ELi4ELi3EEES1A_NSX_INS5_IJS1B_SF_EEENS5_IJSF_SC_EEEEEEENS4_39AutoVectorizingCopyWithAssumedAlignmentILi128EEENS4_14SM90_TMA_STOREES24_S26_S26_EEEvvEEEEvNT_6ParamsE:
[----:B------:R-:W1:Y:S01]  /*0000*/  LDC R1, c[0x0][0x37c] ;  /* 0x0000df00ff017b82 */ /* 0x000e620000000800 */
[----:B------:R-:W2:Y:S01]  /*0010*/  S2R R93, SR_TID.X ;  /* 0x00000000005d7919 */ /* 0x000ea20000002100 */
[----:B------:R-:W3:Y:S01]  /*0020*/  LDCU.64 UR8, c[0x0][0x890] ;  /* 0x00011200ff0877ac */ /* 0x000ee20008000a00 */
[----:B------:R-:W-:Y:S02]  /*0030*/  PRMT R84, RZ, 0x7610, R84 ;  /* 0x00007610ff547816 */ /* 0x000fe40000000054 */
[----:B------:R-:W-:Y:S01]  /*0040*/  ELECT P3, URZ, PT ;  /* 0x0000000000ff782f */ /* 0x000fe20003860000 */
[----:B---3--:R-:W-:-:S04]  /*0050*/  UISETP.NE.U32.AND UP0, UPT, UR8, URZ, UPT ;  /* 0x000000ff0800728c */ /* 0x008fc8000bf05070 */
[----:B------:R-:W-:Y:S01]  /*0060*/  UISETP.NE.AND.EX UP0, UPT, UR9, URZ, UPT, UP0 ;  /* 0x000000ff0900728c */ /* 0x000fe2000bf05300 */
[----:B--2---:R-:W-:-:S05]  /*0070*/  SHF.R.U32.HI R85, RZ, 0x5, R93 ;  /* 0x00000005ff557819 */ /* 0x004fca000001165d */
[----:B------:R-:W2:Y:S02]  /*0080*/  SHFL.IDX PT, R0, R85, RZ, 0x1f ;  /* 0x00001fff55007589 */ /* 0x000ea400000e0000 */
[----:B--2---:R-:W-:Y:S01]  /*0090*/  R2UR UR18, R0 ;  /* 0x00000000001272ca */ /* 0x004fe200000e0000 */
[----:B-1----:R-:W-:-:S14]  /*00a0*/  BRA.U UP0, `(.L_x_0) ;  /* 0x0000000100307547 */ /* 0x002fdc000b800000 */
[----:B------:R-:W1:Y:S02]  /*00b0*/  LDCU.64 UR4, c[0x0][0x888] ;  /* 0x00011100ff0477ac */ /* 0x000e640008000a00 */
[----:B-1----:R-:W-:-:S04]  /*00c0*/  UISETP.NE.U32.AND UP0, UPT, UR4, URZ, UPT ;  /* 0x000000ff0400728c */ /* 0x002fc8000bf05070 */
[----:B------:R-:W-:-:S09]  /*00d0*/  UISETP.NE.AND.EX UP0, UPT, UR5, URZ, UPT, UP0 ;  /* 0x000000ff0500728c */ /* 0x000fd2000bf05300 */
[----:B------:R-:W-:Y:S05]  /*00e0*/  BRA.U !UP0, `(.L_x_1) ;  /* 0x0000000108147547 */ /* 0x000fea000b800000 */
[----:B------:R-:W1:Y:S01]  /*00f0*/  LDC.64 R2, c[0x0][0x888] ;  /* 0x00022200ff027b82 */ /* 0x000e620000000a00 */
[----:B------:R-:W1:Y:S02]  /*0100*/  LDCU.64 UR4, c[0x0][0x358] ;  /* 0x00006b00ff0477ac */ /* 0x000e640008000a00 */
[----:B-1----:R1:W5:Y:S01]  /*0110*/  LDG.E R41, desc[UR4][R2.64] ;  /* 0x0000000402297981 */ /* 0x002362000c1e1900 */
[----:B------:R-:W-:Y:S01]  /*0120*/  HFMA2 R84, -RZ, RZ, 0, 5.9604644775390625e-08 ;  /* 0x00000001ff547431 */ /* 0x000fe200000001ff */
[----:B------:R-:W-:Y:S05]  /*0130*/  BRA `(.L_x_0) ;  /* 0x00000000000c7947 */ /* 0x000fea0003800000 */
.L_x_1:
[----:B------:R-:W1:Y:S01]  /*0140*/  LDCU UR4, c[0x0][0x880] ;  /* 0x00011000ff0477ac */ /* 0x000e620008000800 */
[----:B------:R-:W-:Y:S01]  /*0150*/  HFMA2 R84, -RZ, RZ, 0, 5.9604644775390625e-08 ;  /* 0x00000001ff547431 */ /* 0x000fe200000001ff */
[----:B-1----:R-:W-:-:S07]  /*0160*/  MOV R41, UR4 ;  /* 0x0000000400297c02 */ /* 0x002fce0008000f00 */
.L_x_0:
[----:B------:R-:W2:Y:S02]  /*0170*/  LDCU.64 UR4, c[0x0][0x8b0] ;  /* 0x00011600ff0477ac */ /* 0x000ea40008000a00 */
[----:B--2---:R-:W-:-:S04]  /*0180*/  UISETP.NE.U32.AND UP0, UPT, UR4, URZ, UPT ;  /* 0x000000ff0400728c */ /* 0x004fc8000bf05070 */
[----:B------:R-:W-:-:S09]  /*0190*/  UISETP.NE.AND.EX UP0, UPT, UR5, URZ, UPT, UP0 ;  /* 0x000000ff0500728c */ /* 0x000fd2000bf05300 */
[----:B------:R-:W-:Y:S05]  /*01a0*/  BRA.U UP0, `(.L_x_2) ;  /* 0x0000000100287547 */ /* 0x000fea000b800000 */
[----:B------:R-:W2:Y:S02]  /*01b0*/  LDCU.64 UR4, c[0x0][0x8a8] ;  /* 0x00011500ff0477ac */ /* 0x000ea40008000a00 */
[----:B--2---:R-:W-:-:S04]  /*01c0*/  UISETP.NE.U32.AND UP0, UPT, UR4, URZ, UPT ;  /* 0x000000ff0400728c */ /* 0x004fc8000bf05070 */
[----:B------:R-:W-:-:S09]  /*01d0*/  UISETP.NE.AND.EX UP0, UPT, UR5, URZ, UPT, UP0 ;  /* 0x000000ff0500728c */ /* 0x000fd2000bf05300 */
[----:B------:R-:W-:Y:S05]  /*01e0*/  BRA.U !UP0, `(.L_x_3) ;  /* 0x0000000108107547 */ /* 0x000fea000b800000 */
[----:B------:R-:W2:Y:S01]  /*01f0*/  LDC.64 R38, c[0x0][0x8a8] ;  /* 0x00022a00ff267b82 */ /* 0x000ea20000000a00 */
[----:B------:R-:W2:Y:S02]  /*0200*/  LDCU.64 UR4, c[0x0][0x358] ;  /* 0x00006b00ff0477ac */ /* 0x000ea40008000a00 */
[----:B--2---:R2:W5:Y:S01]  /*0210*/  LDG.E R38, desc[UR4][R38.64] ;  /* 0x0000000426267981 */ /* 0x004562000c1e1900 */
[----:B------:R-:W-:Y:S05]  /*0220*/  BRA `(.L_x_2) ;  /* 0x0000000000087947 */ /* 0x000fea0003800000 */
.L_x_3:
[----:B------:R-:W2:Y:S02]  /*0230*/  LDCU UR4, c[0x0][0x8a0] ;  /* 0x00011400ff0477ac */ /* 0x000ea40008000800 */
[----:B--2---:R-:W-:Y:S02]  /*0240*/  MOV R38, UR4 ;  /* 0x0000000400267c02 */ /* 0x004fe40008000f00 */
.L_x_2:
[----:B------:R-:W-:Y:S01]  /*0250*/  IMAD.U32 R0, RZ, RZ, UR18 ;  /* 0x00000012ff007e24 */ /* 0x000fe2000f8e00ff */
[----:B------:R-:W-:Y:S04]  /*0260*/  BSSY.RECONVERGENT B0, `(.L_x_4) ;  /* 0x000000c000007945 */ /* 0x000fe80003800200 */
[C---:B------:R-:W-:Y:S02]  /*0270*/  ISETP.NE.OR P1, PT, R0.reuse, 0x1, !P3 ;  /* 0x000000010000780c */ /* 0x040fe40005f25670 */
[----:B------:R-:W-:-:S11]  /*0280*/  ISETP.NE.OR P0, PT, R0, 0x3, !P3 ;  /* 0x000000030000780c */ /* 0x000fd60005f05670 */
[----:B------:R-:W-:Y:S05]  /*0290*/  @P1 BRA `(.L_x_5) ;  /* 0x0000000000201947 */ /* 0x000fea0003800000 */
[----:B------:R-:W3:Y:S02]  /*02a0*/  LDCU.64 UR4, c[0x0][0x348] ;  /* 0x00006900ff0477ac */ /* 0x000ee40008000a00 */
[----:B---3--:R-:W-:Y:S02]  /*02b0*/  UIADD3 UR6, UP1, UPT, UR4, 0x80, URZ ;  /* 0x0000008004067890 */ /* 0x008fe4000ff3e0ff */
[----:B------:R-:W-:Y:S02]  /*02c0*/  UIADD3 UR4, UP0, UPT, UR4, 0x180, URZ ;  /* 0x0000018004047890 */ /* 0x000fe4000ff1e0ff */
[----:B------:R-:W-:Y:S02]  /*02d0*/  UIADD3.X UR7, UPT, UPT, URZ, UR5, URZ, UP1, !UPT ;  /* 0x00000005ff077290 */ /* 0x000fe40008ffe4ff */
[----:B------:R-:W-:-:S07]  /*02e0*/  UIADD3.X UR5, UPT, UPT, URZ, UR5, URZ, UP0, !UPT ;  /* 0x00000005ff057290 */ /* 0x000fce00087fe4ff */
[----:B------:R3:W-:Y:S02]  /*02f0*/  UTMACCTL.PF [UR6] ;  /* 0x00000000060079b9 */ /* 0x0007e40008040000 */
[----:B------:R3:W-:Y:S02]  /*0300*/  UTMACCTL.PF [UR4] ;  /* 0x00000000040079b9 */ /* 0x0007e40008040000 */
[----:B---3--:R-:W-:Y:S01]  /*0310*/  NOP ;  /* 0x0000000000007918 */ /* 0x008fe20000000000 */
.L_x_5:
[----:B------:R-:W-:Y:S05]  /*0320*/  BSYNC.RECONVERGENT B0 ;  /* 0x0000000000007941 */ /* 0x000fea0003800200 */
.L_x_4:
[----:B------:R-:W-:Y:S04]  /*0330*/  BSSY.RECONVERGENT B0, `(.L_x_6) ;  /* 0x000000a000007945 */ /* 0x000fe80003800200 */
        /* <DEDUP_REMOVED lines=9> */
.L_x_7:
[----:B------:R-:W-:Y:S05]  /*03d0*/  BSYNC.RECONVERGENT B0 ;  /* 0x0000000000007941 */ /* 0x000fea0003800200 */
.L_x_6:
[----:B------:R-:W3:Y:S01]  /*03e0*/  LDCU.64 UR4, c[0x0][0x888] ;  /* 0x00011100ff0477ac */ /* 0x000ee20008000a00 */
[----:B------:R-:W-:Y:S02]  /*03f0*/  UISETP.EQ.U32.AND UP2, UPT, UR8, URZ, UPT ;  /* 0x000000ff0800728c */ /* 0x000fe4000bf42070 */
[----:B------:R-:W-:Y:S02]  /*0400*/  UPLOP3.LUT UP3, UPT, UPT, UPT, UPT, 0x80, 0x8 ;  /* 0x000000000008789c */ /* 0x000fe40003f6f070 */
[----:B---3--:R-:W-:-:S04]  /*0410*/  UISETP.NE.U32.AND UP0, UPT, UR4, URZ, UPT ;  /* 0x000000ff0400728c */ /* 0x008fc8000bf05070 */
[----:B------:R-:W-:-:S04]  /*0420*/  UISETP.NE.AND.EX UP1, UPT, UR5, URZ, UPT, UP0 ;  /* 0x000000ff0500728c */ /* 0x000fc8000bf25300 */
[----:B------:R-:W-:-:S04]  /*0430*/  UISETP.EQ.OR.EX UP4, UPT, UR9, URZ, !UP1, UP2 ;  /* 0x000000ff0900728c */ /* 0x000fc8000cf82720 */
[----:B------:R-:W-:-:S06]  /*0440*/  UP2UR UR4, UPR, URZ, 0x10 ;  /* 0x00000010ff047883 */ /* 0x000fcc0008000000 */
[----:B------:R-:W-:Y:S01]  /*0450*/  MOV R86, UR4 ;  /* 0x0000000400567c02 */ /* 0x000fe20008000f00 */
[----:B------:R-:W-:Y:S06]  /*0460*/  BRA.U !UP4, `(.L_x_8) ;  /* 0x000000010c207547 */ /* 0x000fec000b800000 */
[----:B------:R-:W-:Y:S01]  /*0470*/  UISETP.NE.U32.AND UP2, UPT, UR8, URZ, UPT ;  /* 0x000000ff0800728c */ /* 0x000fe2000bf45070 */
[----:B-----5:R-:W-:Y:S01]  /*0480*/  FSETP.NEU.AND P0, PT, R41, RZ, PT ;  /* 0x000000ff2900720b */ /* 0x020fe20003f0d000 */
[----:B------:R-:W-:Y:S02]  /*0490*/  USEL UR4, URZ, 0xffffffff, UP1 ;  /* 0xffffffffff047887 */ /* 0x000fe40008800000 */
[----:B------:R-:W-:-:S10]  /*04a0*/  UISETP.NE.AND.EX UP2, UPT, UR9, URZ, UPT, UP2 ;  /* 0x000000ff0900728c */ /* 0x000fd4000bf45320 */
[----:B------:R-:W-:Y:S01]  /*04b0*/  VOTEU.ANY UP0, P0 ;  /* 0x0000000000ff7886 */ /* 0x000fe20000000100 */
[----:B------:R-:W-:-:S04]  /*04c0*/  @!UP2 USEL UR4, URZ, 0xffffffff, UP0 ;  /* 0xffffffffff04a887 */ /* 0x000fc80008000000 */
[----:B------:R-:W-:-:S04]  /*04d0*/  ULOP3.LUT UR4, UR4, 0x1, URZ, 0xc0, !UPT ;  /* 0x0000000104047892 */ /* 0x000fc8000f8ec0ff */
[----:B------:R-:W-:-:S11]  /*04e0*/  UISETP.NE.U32.AND UP3, UPT, UR4, 0x1, UPT ;  /* 0x000000010400788c */ /* 0x000fd6000bf65070 */
.L_x_8:
[----:B-1----:R-:W1:Y:S01]  /*04f0*/  SHFL.IDX PT, R2, R85, RZ, 0x1f ;  /* 0x00001fff55027589 */ /* 0x002e6200000e0000 */
[----:B------:R-:W-:Y:S01]  /*0500*/  UISETP.NE.AND UP6, UPT, UR18, 0x2, UPT ;  /* 0x000000021200788c */ /* 0x000fe2000bfc5270 */
[----:B-1----:R-:W-:-:S13]  /*0510*/  ISETP.NE.AND P0, PT, R2, RZ, PT ;  /* 0x000000ff0200720c */ /* 0x002fda0003f05270 */
[----:B------:R-:W-:Y:S05]  /*0520*/  @P0 BRA `(.L_x_9) ;  /* 0x0000000000500947 */ /* 0x000fea0003800000 */
[----:B------:R-:W1:Y:S01]  /*0530*/  S2UR UR4, SR_CgaCtaId ;  /* 0x00000000000479c3 */ /* 0x000e620000008800 */
[----:B------:R-:W-:Y:S01]  /*0540*/  UMOV UR5, 0x400 ;  /* 0x0000040000057882 */ /* 0x000fe20000000000 */
[----:B------:R-:W-:Y:S01]  /*0550*/  UMOV UR8, 0x1 ;  /* 0x0000000100087882 */ /* 0x000fe20000000000 */
[----:B------:R-:W-:Y:S01]  /*0560*/  UMOV UR6, 0x2 ;  /* 0x0000000200067882 */ /* 0x000fe20000000000 */
[----:B------:R-:W-:-:S04]  /*0570*/  UIADD3 UR8, UPT, UPT, -UR8, 0x100000, URZ ;  /* 0x0010000008087890 */ /* 0x000fc8000fffe1ff */
[----:B------:R-:W-:Y:S02]  /*0580*/  USHF.L.U32 UR9, UR8, 0xb, URZ ;  /* 0x0000000b08097899 */ /* 0x000fe400080006ff */
[----:B------:R-:W-:Y:S02]  /*0590*/  USHF.L.U32 UR8, UR8, 0x1, URZ ;  /* 0x0000000108087899 */ /* 0x000fe400080006ff */
[----:B------:R-:W-:-:S04]  /*05a0*/  UIADD3 UR6, UPT, UPT, -UR6, 0x100000, URZ ;  /* 0x0010000006067890 */ /* 0x000fc8000fffe1ff */
[----:B------:R-:W-:Y:S02]  /*05b0*/  USHF.L.U32 UR7, UR6, 0xb, URZ ;  /* 0x0000000b06077899 */ /* 0x000fe400080006ff */
[----:B------:R-:W-:Y:S01]  /*05c0*/  USHF.L.U32 UR6, UR6, 0x1, URZ ;  /* 0x0000000106067899 */ /* 0x000fe200080006ff */
[----:B------:R-:W-:Y:S01]  /*05d0*/  ELECT P0, URZ, PT ;  /* 0x0000000000ff782f */ /* 0x000fe20003800000 */
[----:B-1----:R-:W-:Y:S01]  /*05e0*/  ULEA UR4, UR4, UR5, 0x18 ;  /* 0x0000000504047291 */ /* 0x002fe2000f8ec0ff */
[----:B------:R-:W1:Y:S11]  /*05f0*/  FENCE.VIEW.ASYNC.S ;  /* 0x00000000000073c6 */ /* 0x000e760000000000 */
[----:B-1----:R1:W3:Y:S01]  /*0600*/  SYNCS.EXCH.64 URZ, [UR4], UR8 ;  /* 0x0000000804ff75b2 */ /* 0x0022e20008000100 */
[----:B------:R1:W4:Y:S01]  /*0610*/  SYNCS.EXCH.64 URZ, [UR4+0x18], UR6 ;  /* 0x0000180604ff75b2 */ /* 0x0003220008000100 */
[----:B------:R1:W1:Y:S01]  /*0620*/  SYNCS.EXCH.64 URZ, [UR4+0x8], UR8 ;  /* 0x0000080804ff75b2 */ /* 0x0002620008000100 */
[----:B------:R1:W1:Y:S01]  /*0630*/  SYNCS.EXCH.64 URZ, [UR4+0x20], UR6 ;  /* 0x0000200604ff75b2 */ /* 0x0002620008000100 */
[----:B------:R1:W1:Y:S01]  /*0640*/  SYNCS.EXCH.64 URZ, [UR4+0x10], UR8 ;  /* 0x0000100804ff75b2 */ /* 0x0002620008000100 */
[----:B------:R1:W1:Y:S01]  /*0650*/  SYNCS.EXCH.64 URZ, [UR4+0x28], UR6 ;  /* 0x0000280604ff75b2 */ /* 0x0002620008000100 */
[----:B------:R-:W-:Y:S01]  /*0660*/  NOP ;  /* 0x0000000000007918 */ /* 0x000fe20000000000 */
.L_x_9:
[----:B------:R-:W2:Y:S01]  /*0670*/  SHFL.IDX PT, R2, R85, RZ, 0x1f ;  /* 0x00001fff55027589 */ /* 0x000ea200000e0000 */
[----:B------:R-:W-:Y:S01]  /*0680*/  NOP ;  /* 0x0000000000007918 */ /* 0x000fe20000000000 */
[----:B--2---:R-:W-:-:S13]  /*0690*/  ISETP.NE.AND P0, PT, R2, 0x1, PT ;  /* 0x000000010200780c */ /* 0x004fda0003f05270 */
[----:B------:R-:W-:Y:S05]  /*06a0*/  @P0 BRA `(.L_x_10) ;  /* 0x0000000000480947 */ /* 0x000fea0003800000 */
[----:B-1----:R-:W1:Y:S01]  /*06b0*/  S2UR UR4, SR_CgaCtaId ;  /* 0x00000000000479c3 */ /* 0x002e620000008800 */
        /* <DEDUP_REMOVED lines=12> */
[----:B-1----:R2:W1:Y:S01]  /*0780*/  SYNCS.EXCH.64 URZ, [UR4+0x30], UR8 ;  /* 0x0000300804ff75b2 */ /* 0x0024620008000100 */
[----:B------:R2:W1:Y:S01]  /*0790*/  SYNCS.EXCH.64 URZ, [UR4+0x40], UR6 ;  /* 0x0000400604ff75b2 */ /* 0x0004620008000100 */
[----:B------:R2:W1:Y:S01]  /*07a0*/  SYNCS.EXCH.64 URZ, [UR4+0x38], UR8 ;  /* 0x0000380804ff75b2 */ /* 0x0004620008000100 */
[----:B------:R2:W1:Y:S02]  /*07b0*/  SYNCS.EXCH.64 URZ, [UR4+0x48], UR6 ;  /* 0x0000480604ff75b2 */ /* 0x0004640008000100 */
[----:B--2---:R-:W-:Y:S01]  /*07c0*/  NOP ;  /* 0x0000000000007918 */ /* 0x004fe20000000000 */
.L_x_10:
[----:B------:R-:W2:Y:S01]  /*07d0*/  SHFL.IDX PT, R2, R85, RZ, 0x1f ;  /* 0x00001fff55027589 */ /* 0x000ea200000e0000 */
[----:B------:R-:W-:Y:S01]  /*07e0*/  NOP ;  /* 0x0000000000007918 */ /* 0x000fe20000000000 */
[----:B--2---:R-:W-:-:S13]  /*07f0*/  ISETP.NE.AND P0, PT, R2, 0x3, PT ;  /* 0x000000030200780c */ /* 0x004fda0003f05270 */
[----:B------:R-:W-:Y:S05]  /*0800*/  @P0 BRA `(.L_x_11) ;  /* 0x0000000000300947 */ /* 0x000fea0003800000 */
[----:B-1----:R-:W1:Y:S01]  /*0810*/  S2UR UR4, SR_CgaCtaId ;  /* 0x00000000000479c3 */ /* 0x002e620000008800 */
[----:B------:R-:W-:Y:S01]  /*0820*/  UMOV UR6, 0x400 ;  /* 0x0000040000067882 */ /* 0x000fe20000000000 */
[----:B------:R-:W-:Y:S01]  /*0830*/  UMOV UR5, 0x20 ;  /* 0x0000002000057882 */ /* 0x000fe20000000000 */
[----:B------:R-:W-:Y:S01]  /*0840*/  ELECT P0, URZ, PT ;  /* 0x0000000000ff782f */ /* 0x000fe20003800000 */
[----:B-1----:R-:W-:Y:S02]  /*0850*/  ULEA UR6, UR4, UR6, 0x18 ;  /* 0x0000000604067291 */ /* 0x002fe4000f8ec0ff */
[----:B------:R-:W-:-:S04]  /*0860*/  UIADD3 UR4, UPT, UPT, -UR5, 0x100000, URZ ;  /* 0x0010000005047890 */ /* 0x000fc8000fffe1ff */
[----:B------:R-:W-:Y:S02]  /*0870*/  USHF.L.U32 UR5, UR4, 0xb, URZ ;  /* 0x0000000b04057899 */ /* 0x000fe400080006ff */
[----:B------:R-:W-:Y:S01]  /*0880*/  USHF.L.U32 UR4, UR4, 0x1, URZ ;  /* 0x0000000104047899 */ /* 0x000fe200080006ff */
[----:B------:R-:W1:Y:S11]  /*0890*/  FENCE.VIEW.ASYNC.S ;  /* 0x00000000000073c6 */ /* 0x000e760000000000 */
[----:B-1----:R2:W1:Y:S01]  /*08a0*/  SYNCS.EXCH.64 URZ, [UR6+0x50], UR4 ;  /* 0x0000500406ff75b2 */ /* 0x0024620008000100 */
[----:B------:R2:W1:Y:S02]  /*08b0*/  SYNCS.EXCH.64 URZ, [UR6+0x58], UR4 ;  /* 0x0000580406ff75b2 */ /* 0x0004640008000100 */
[----:B--2---:R-:W-:Y:S01]  /*08c0*/  NOP ;  /* 0x0000000000007918 */ /* 0x004fe20000000000 */
.L_x_11:
[----:B------:R-:W2:Y:S01]  /*08d0*/  SHFL.IDX PT, R2, R85, RZ, 0x1f ;  /* 0x00001fff55027589 */ /* 0x000ea200000e0000 */
[----:B------:R-:W-:Y:S01]  /*08e0*/  NOP ;  /* 0x0000000000007918 */ /* 0x000fe20000000000 */
[----:B--2---:R-:W-:-:S13]  /*08f0*/  ISETP.NE.AND P0, PT, R2, 0x4, PT ;  /* 0x000000040200780c */ /* 0x004fda0003f05270 */
[----:B------:R-:W-:Y:S05]  /*0900*/  @P0 BRA `(.L_x_12) ;  /* 0x00000000004c0947 */ /* 0x000fea0003800000 */
[----:B-1----:R-:W1:Y:S01]  /*0910*/  S2UR UR6, SR_CgaCtaId ;  /* 0x00000000000679c3 */ /* 0x002e620000008800 */
[----:B------:R-:W-:Y:S01]  /*0920*/  UMOV UR4, 0x1e0 ;  /* 0x000001e000047882 */ /* 0x000fe20000000000 */
[----:B------:R-:W-:Y:S01]  /*0930*/  UMOV UR5, 0x400 ;  /* 0x0000040000057882 */ /* 0x000fe20000000000 */
[----:B------:R-:W-:Y:S01]  /*0940*/  USEL UR4, UR4, 0x1a0, UP3 ;  /* 0x000001a004047887 */ /* 0x000fe20009800000 */
[----:B------:R-:W-:Y:S01]  /*0950*/  UMOV UR8, 0x1 ;  /* 0x0000000100087882 */ /* 0x000fe20000000000 */
[----:B------:R-:W-:Y:S01]  /*0960*/  ELECT P0, URZ, PT ;  /* 0x0000000000ff782f */ /* 0x000fe20003800000 */
[----:B------:R-:W-:-:S04]  /*0970*/  UIADD3 UR8, UPT, UPT, -UR8, 0x100000, URZ ;  /* 0x0010000008087890 */ /* 0x000fc8000fffe1ff */
[----:B------:R-:W-:Y:S02]  /*0980*/  USHF.L.U32 UR9, UR8, 0xb, URZ ;  /* 0x0000000b08097899 */ /* 0x000fe400080006ff */
[----:B------:R-:W-:Y:S02]  /*0990*/  USHF.L.U32 UR8, UR8, 0x1, URZ ;  /* 0x0000000108087899 */ /* 0x000fe400080006ff */
[----:B-1----:R-:W-:Y:S02]  /*09a0*/  ULEA UR6, UR6, UR5, 0x18 ;  /* 0x0000000506067291 */ /* 0x002fe4000f8ec0ff */
[----:B------:R-:W-:-:S04]  /*09b0*/  UIADD3 UR4, UPT, UPT, -UR4, 0x100000, URZ ;  /* 0x0010000004047890 */ /* 0x000fc8000fffe1ff */
[----:B------:R-:W-:Y:S02]  /*09c0*/  USHF.L.U32 UR5, UR4, 0xb, URZ ;  /* 0x0000000b04057899 */ /* 0x000fe400080006ff */
[----:B------:R-:W-:Y:S01]  /*09d0*/  USHF.L.U32 UR4, UR4, 0x1, URZ ;  /* 0x0000000104047899 */ /* 0x000fe200080006ff */
[----:B------:R-:W1:Y:S03]  /*09e0*/  FENCE.VIEW.ASYNC.S ;  /* 0x00000000000073c6 */ /* 0x000e660000000000 */
[----:B-1----:R2:W1:Y:S08]  /*09f0*/  SYNCS.EXCH.64 URZ, [UR6+0x60], UR8 ;  /* 0x0000600806ff75b2 */ /* 0x0024700008000100 */
[----:B------:R2:W1:Y:S01]  /*0a00*/  SYNCS.EXCH.64 URZ, [UR6+0x70], UR4 ;  /* 0x0000700406ff75b2 */ /* 0x0004620008000100 */
[----:B------:R2:W1:Y:S01]  /*0a10*/  SYNCS.EXCH.64 URZ, [UR6+0x68], UR8 ;  /* 0x0000680806ff75b2 */ /* 0x0004620008000100 */
[----:B------:R2:W1:Y:S02]  /*0a20*/  SYNCS.EXCH.64 URZ, [UR6+0x78], UR4 ;  /* 0x0000780406ff75b2 */ /* 0x0004640008000100 */
[----:B--2---:R-:W-:Y:S01]  /*0a30*/  NOP ;  /* 0x0000000000007918 */ /* 0x004fe20000000000 */
.L_x_12:
        /* <DEDUP_REMOVED lines=20> */
[----:B------:R2:W1:Y:S01]  /*0b80*/  SYNCS.EXCH.64 URZ, [UR4+0xa8], UR6 ;  /* 0x0000a80604ff75b2 */ /* 0x0004620008000100 */
[----:B------:R2:W1:Y:S01]  /*0b90*/  SYNCS.EXCH.64 URZ, [UR4+0x90], UR8 ;  /* 0x0000900804ff75b2 */ /* 0x0004620008000100 */
[----:B------:R2:W1:Y:S01]  /*0ba0*/  SYNCS.EXCH.64 URZ, [UR4+0xb0], UR6 ;  /* 0x0000b00604ff75b2 */ /* 0x0004620008000100 */
[----:B------:R2:W1:Y:S01]  /*0bb0*/  SYNCS.EXCH.64 URZ, [UR4+0x98], UR8 ;  /* 0x0000980804ff75b2 */ /* 0x0004620008000100 */
[----:B------:R2:W1:Y:S02]  /*0bc0*/  SYNCS.EXCH.64 URZ, [UR4+0xb8], UR6 ;  /* 0x0000b80604ff75b2 */ /* 0x0004640008000100 */
[----:B--2---:R-:W-:Y:S01]  /*0bd0*/  NOP ;  /* 0x0000000000007918 */ /* 0x004fe20000000000 */
.L_x_13:
[----:B------:R-:W2:Y:S01]  /*0be0*/  SHFL.IDX PT, R2, R85, RZ, 0x1f ;  /* 0x00001fff55027589 */ /* 0x000ea200000e0000 */
[----:B------:R-:W-:Y:S01]  /*0bf0*/  NOP ;  /* 0x0000000000007918 */ /* 0x000fe20000000000 */
[----:B--2---:R-:W-:-:S13]  /*0c00*/  ISETP.NE.AND P0, PT, R2, 0x3, PT ;  /* 0x000000030200780c */ /* 0x004fda0003f05270 */
[----:B------:R-:W-:Y:S05]  /*0c10*/  @P0 BRA `(.L_x_14) ;  /* 0x0000000000380947 */ /* 0x000fea0003800000 */
[----:B------:R-:W2:Y:S01]  /*0c20*/  S2UR UR5, SR_CgaCtaId ;  /* 0x00000000000579c3 */ /* 0x000ea20000008800 */
[----:B-1----:R-:W-:Y:S01]  /*0c30*/  UMOV UR4, 0x400 ;  /* 0x0000040000047882 */ /* 0x002fe20000000000 */
[----:B------:R-:W-:Y:S01]  /*0c40*/  UMOV UR6, 0x20 ;  /* 0x0000002000067882 */ /* 0x000fe20000000000 */
[----:B------:R-:W-:Y:S01]  /*0c50*/  ELECT P0, URZ, PT ;  /* 0x0000000000ff782f */ /* 0x000fe20003800000 */
[----:B------:R-:W-:-:S04]  /*0c60*/  UIADD3 UR6, UPT, UPT, -UR6, 0x100000, URZ ;  /* 0x0010000006067890 */ /* 0x000fc8000fffe1ff */
[----:B------:R-:W-:Y:S02]  /*0c70*/  USHF.L.U32 UR7, UR6, 0xb, URZ ;  /* 0x0000000b06077899 */ /* 0x000fe400080006ff */
[----:B------:R-:W-:Y:S02]  /*0c80*/  USHF.L.U32 UR6, UR6, 0x1, URZ ;  /* 0x0000000106067899 */ /* 0x000fe400080006ff */
[----:B--2---:R-:W-:Y:S01]  /*0c90*/  ULEA UR4, UR5, UR4, 0x18 ;  /* 0x0000000405047291 */ /* 0x004fe2000f8ec0ff */
[----:B------:R-:W1:Y:S11]  /*0ca0*/  FENCE.VIEW.ASYNC.S ;  /* 0x00000000000073c6 */ /* 0x000e760000000000 */
[----:B-1----:R2:W1:Y:S01]  /*0cb0*/  SYNCS.EXCH.64 URZ, [UR4+0xc0], UR6 ;  /* 0x0000c00604ff75b2 */ /* 0x0024620008000100 */
[----:B------:R2:W1:Y:S01]  /*0cc0*/  SYNCS.EXCH.64 URZ, [UR4+0xd0], UR6 ;  /* 0x0000d00604ff75b2 */ /* 0x0004620008000100 */
[----:B------:R2:W1:Y:S01]  /*0cd0*/  SYNCS.EXCH.64 URZ, [UR4+0xc8], UR6 ;  /* 0x0000c80604ff75b2 */ /* 0x0004620008000100 */
[----:B------:R2:W1:Y:S02]  /*0ce0*/  SYNCS.EXCH.64 URZ, [UR4+0xd8], UR6 ;  /* 0x0000d80604ff75b2 */ /* 0x0004640008000100 */
[----:B--2---:R-:W-:Y:S01]  /*0cf0*/  NOP ;  /* 0x0000000000007918 */ /* 0x004fe20000000000 */
.L_x_14:
[----:B-1----:R-:W1:Y:S01]  /*0d00*/  LDCU UR4, c[0x0][0x36c] ;  /* 0x00006d80ff0477ac */ /* 0x002e620008000800 */
[----:B------:R-:W-:Y:S01]  /*0d10*/  ISETP.NE.OR P3, PT, R0, 0x2, !P3 ;  /* 0x000000020000780c */ /* 0x000fe20005f65670 */
[----:B------:R-:W-:Y:S01]  /*0d20*/  NOP ;  /* 0x0000000000007918 */ /* 0x000fe20000000000 */
[----:B------:R-:W-:Y:S01]  /*0d30*/  LOP3.LUT R0, R93, 0x1f, RZ, 0xc0, !PT ;  /* 0x0000001f5d007812 */ /* 0x000fe200078ec0ff */
[----:B------:R-:W-:Y:S02]  /*0d40*/  UISETP.NE.AND UP4, UPT, UR18, URZ, UPT ;  /* 0x000000ff1200728c */ /* 0x000fe4000bf85270 */
[----:B-1----:R-:W-:-:S09]  /*0d50*/  UISETP.EQ.U32.AND UP5, UPT, UR4, 0x1, UPT ;  /* 0x000000010400788c */ /* 0x002fd2000bfa2070 */
[----:B------:R-:W-:Y:S05]  /*0d60*/  BRA.U !UP5, `(.L_x_15) ;  /* 0x000000010d087547 */ /* 0x000fea000b800000 */
[----:B---34-:R-:W-:Y:S01]  /*0d70*/  UCGABAR_ARV ;  /* 0x00000000000079c7 */ /* 0x018fe20008000000 */
[----:B------:R-:W-:Y:S05]  /*0d80*/  BRA `(.L_x_16) ;  /* 0x0000000000047947 */ /* 0x000fea0003800000 */
.L_x_15:
[----:B---34-:R-:W-:Y:S01]  /*0d90*/  NOP ;  /* 0x0000000000007918 */ /* 0x018fe20000000000 */
.L_x_16:
[----:B------:R-:W1:Y:S01]  /*0da0*/  S2UR UR20, SR_CTAID.X ;  /* 0x00000000001479c3 */ /* 0x000e620000002500 */
[----:B------:R-:W-:-:S05]  /*0db0*/  CS2R.32 R3, SR_CgaSize ;  /* 0x0000000000037805 */ /* 0x000fca0000008a00 */
[----:B------:R-:W-:-:S05]  /*0dc0*/  IMAD R3, R3, -0xa0, RZ ;  /* 0xffffff6003037824 */ /* 0x000fca00078e02ff */
[----:B------:R-:W-:-:S14]  /*0dd0*/  R2UR UR5, R3 ;  /* 0x00000000030572ca */ /* 0x000fdc00000e0000 */
[----:B------:R-:W2:Y:S01]  /*0de0*/  LDCU UR5, c[0x0][UR5+0x2b0] ;  /* 0x00005600050577ac */ /* 0x000ea20008000800 */
[----:B------:R-:W-:-:S05]  /*0df0*/  CS2R.32 R3, SR_CgaSize ;  /* 0x0000000000037805 */ /* 0x000fca0000008a00 */
[----:B------:R-:W-:-:S05]  /*0e00*/  IMAD R3, R3, -0xa0, RZ ;  /* 0xffffff6003037824 */ /* 0x000fca00078e02ff */
[----:B------:R-:W-:-:S14]  /*0e10*/  R2UR UR4, R3 ;  /* 0x00000000030472ca */ /* 0x000fdc00000e0000 */
[----:B------:R-:W3:Y:S01]  /*0e20*/  LDCU UR4, c[0x0][UR4+0x2b4] ;  /* 0x00005680040477ac */ /* 0x000ee20008000800 */
[----:B------:R-:W4:Y:S01]  /*0e30*/  S2UR UR30, SR_CTAID.Y ;  /* 0x00000000001e79c3 */ /* 0x000f220000002600 */
[----:B------:R-:W-:-:S05]  /*0e40*/  CS2R.32 R3, SR_CgaSize ;  /* 0x0000000000037805 */ /* 0x000fca0000008a00 */
[----:B------:R-:W-:-:S05]  /*0e50*/  IMAD R3, R3, -0xa0, RZ ;  /* 0xffffff6003037824 */ /* 0x000fca00078e02ff */
[----:B------:R-:W-:-:S14]  /*0e60*/  R2UR UR62, R3 ;  /* 0x00000000033e72ca */ /* 0x000fdc00000e0000 */
[----:B------:R-:W3:Y:S01]  /*0e70*/  LDCU UR62, c[0x0][UR62+0x2a0] ;  /* 0x000054003e3e77ac */ /* 0x000ee20008000800 */
[----:B------:R-:W-:-:S05]  /*0e80*/  CS2R.32 R3, SR_CgaSize ;  /* 0x0000000000037805 */ /* 0x000fca0000008a00 */
[----:B------:R-:W-:-:S05]  /*0e90*/  IMAD R3, R3, -0xa0, RZ ;  /* 0xffffff6003037824 */ /* 0x000fca00078e02ff */
[----:B------:R-:W-:-:S14]  /*0ea0*/  R2UR UR59, R3 ;  /* 0x00000000033b72ca */ /* 0x000fdc00000e0000 */
[----:B------:R-:W3:Y:S01]  /*0eb0*/  LDCU UR59, c[0x0][UR59+0x2a4] ;  /* 0x000054803b3b77ac */ /* 0x000ee20008000800 */
[----:B------:R-:W3:Y:S01]  /*0ec0*/  S2UR UR7, SR_CgaCtaId ;  /* 0x00000000000779c3 */ /* 0x000ee20000008800 */
[----:B------:R-:W3:Y:S01]  /*0ed0*/  LDCU UR19, c[0x0][0xb24] ;  /* 0x00016480ff1377ac */ /* 0x000ee20008000800 */
[----:B------:R-:W3:Y:S01]  /*0ee0*/  LDCU UR42, c[0x0][0xb24] ;  /* 0x00016480ff2a77ac */ /* 0x000ee20008000800 */
[----:B-1----:R-:W-:Y:S01]  /*0ef0*/  I2FP.F32.U32 R3, UR20 ;  /* 0x0000001400037c45 */ /* 0x002fe20008201000 */
[----:B------:R-:W1:Y:S04]  /*0f00*/  LDCU UR23, c[0x0][0xb30] ;  /* 0x00016600ff1777ac */ /* 0x000e680008000800 */
[----:B--2---:R-:W-:Y:S01]  /*0f10*/  FMUL R3, R3, UR5 ;  /* 0x0000000503037c20 */ /* 0x004fe20008400000 */
[----:B----4-:R-:W-:-:S05]  /*0f20*/  I2FP.F32.U32 R2, UR30 ;  /* 0x0000001e00027c45 */ /* 0x010fca0008201000 */
[----:B------:R-:W2:Y:S01]  /*0f30*/  F2I.U32.TRUNC.NTZ R3, R3 ;  /* 0x0000000300037305 */ /* 0x000ea2000020f000 */
[----:B---3--:R-:W-:Y:S01]  /*0f40*/  FMUL R2, R2, UR4 ;  /* 0x0000000402027c20 */ /* 0x008fe20008400000 */
[----:B------:R-:W-:-:S06]  /*0f50*/  USHF.L.U32 UR28, UR7, 0xb, URZ ;  /* 0x0000000b071c7899 */ /* 0x000fcc00080006ff */
[----:B------:R-:W3:Y:S01]  /*0f60*/  F2I.U32.TRUNC.NTZ R2, R2 ;  /* 0x0000000200027305 */ /* 0x000ee2000020f000 */
[----:B------:R-:W-:Y:S01]  /*0f70*/  ULOP3.LUT UR28, UR28, 0x800, URZ, 0xc0, !UPT ;  /* 0x000008001c1c7892 */ /* 0x000fe2000f8ec0ff */
[----:B--2---:R-:W-:Y:S02]  /*0f80*/  R2UR UR4, R3 ;  /* 0x00000000030472ca */ /* 0x004fe400000e0000 */
[----:B---3--:R-:W-:Y:S02]  /*0f90*/  R2UR UR6, R2 ;  /* 0x00000000020672ca */ /* 0x008fe400000e0000 */
[----:B------:R-:W-:-:S09]  /*0fa0*/  PRMT R2, RZ, 0x7610, R2 ;  /* 0x00007610ff027816 */ /* 0x000fd20000000002 */
[----:B------:R-:W-:-:S04]  /*0fb0*/  UIADD3 UR5, UPT, UPT, -UR4, URZ, URZ ;  /* 0x000000ff04057290 */ /* 0x000fc8000fffe1ff */
[----:B------:R-:W-:Y:S02]  /*0fc0*/  UIMAD UR62, UR62, UR5, UR20 ;  /* 0x000000053e3e72a4 */ /* 0x000fe4000f8e0214 */
[----:B------:R-:W-:-:S04]  /*0fd0*/  UIADD3 UR4, UPT, UPT, -UR6, URZ, URZ ;  /* 0x000000ff06047290 */ /* 0x000fc8000fffe1ff */
[----:B------:R-:W-:Y:S01]  /*0fe0*/  UIMAD UR59, UR59, UR4, UR30 ;  /* 0x000000043b3b72a4 */ /* 0x000fe2000f8e021e */
[----:B-1----:R-:W-:Y:S11]  /*0ff0*/  BRA.U UP4, `(.L_x_17) ;  /* 0x0000000104247547 */ /* 0x002ff6000b800000 */
[----:B------:R-:W-:-:S04]  /*1000*/  UISETP.NE.AND UP0, UPT, UR59, URZ, UPT ;  /* 0x000000ff3b00728c */ /* 0x000fc8000bf05270 */
[----:B------:R-:W-:-:S04]  /*1010*/  UISETP.EQ.OR UP0, UPT, UR62, URZ, !UP0 ;  /* 0x000000ff3e00728c */ /* 0x000fc8000c702670 */
[----:B------:R-:W-:Y:S02]  /*1020*/  USEL UR5, URZ, 0x1, !UP0 ;  /* 0x00000001ff057887 */ /* 0x000fe4000c000000 */
[----:B------:R-:W-:-:S04]  /*1030*/  UISETP.NE.AND UP0, UPT, UR59, URZ, UPT ;  /* 0x000000ff3b00728c */ /* 0x000fc8000bf05270 */
[----:B------:R-:W-:Y:S02]  /*1040*/  USEL UR4, URZ, 0x2, UP0 ;  /* 0x00000002ff047887 */ /* 0x000fe40008000000 */
[----:B------:R-:W-:-:S04]  /*1050*/  UISETP.NE.AND UP0, UPT, UR62, 0x1, UPT ;  /* 0x000000013e00788c */ /* 0x000fc8000bf05270 */
[----:B------:R-:W-:-:S04]  /*1060*/  USEL UR4, UR4, 0x2, UP0 ;  /* 0x0000000204047887 */ /* 0x000fc80008000000 */
[----:B------:R-:W-:-:S06]  /*1070*/  UIADD3 UR4, UPT, UPT, UR5, UR4, URZ ;  /* 0x0000000405047290 */ /* 0x000fcc000fffe0ff */
[----:B------:R-:W-:-:S07]  /*1080*/  MOV R2, UR4 ;  /* 0x0000000400027c02 */ /* 0x000fce0008000f00 */
.L_x_17:
[----:B------:R-:W1:Y:S01]  /*1090*/  S2UR UR36, SR_CTAID.Z ;  /* 0x00000000002479c3 */ /* 0x000e620000002700 */
[----:B------:R-:W-:-:S09]  /*10a0*/  UISETP.GE.AND UP0, UPT, UR19, 0x1, UPT ;  /* 0x000000011300788c */ /* 0x000fd2000bf06270 */
[----:B------:R-:W-:Y:S05]  /*10b0*/  BRA.U !UP0, `(.L_x_18) ;  /* 0x0000000108d47547 */ /* 0x000fea000b800000 */
[----:B------:R-:W2:Y:S01]  /*10c0*/  LDCU.128 UR12, c[0x0][0xb10] ;  /* 0x00016200ff0c77ac */ /* 0x000ea20008000c00 */
[----:B------:R-:W3:Y:S01]  /*10d0*/  LDCU UR21, c[0x0][0xb0c] ;  /* 0x00016180ff1577ac */ /* 0x000ee20008000800 */
[----:B------:R-:W4:Y:S01]  /*10e0*/  LDCU UR6, c[0x0][0x370] ;  /* 0x00006e00ff0677ac */ /* 0x000f220008000800 */
[----:B------:R-:W1:Y:S01]  /*10f0*/  LDCU UR7, c[0x0][0x374] ;  /* 0x00006e80ff0777ac */ /* 0x000e620008000800 */
[----:B------:R-:W1:Y:S01]  /*1100*/  LDCU UR22, c[0x0][0xb20] ;  /* 0x00016400ff1677ac */ /* 0x000e620008000800 */
[----:B--2---:R-:W-:Y:S02]  /*1110*/  UIMAD.WIDE.U32 UR4, UR20, UR12, URZ ;  /* 0x0000000c140472a5 */ /* 0x004fe4000f8e00ff */
[----:B---3--:R-:W-:Y:S01]  /*1120*/  UISETP.NE.AND UP0, UPT, UR21, 0x1, UPT ;  /* 0x000000011500788c */ /* 0x008fe2000bf05270 */
[----:B------:R-:W2:Y:S01]  /*1130*/  LDCU.64 UR8, c[0x0][0xb28] ;  /* 0x00016500ff0877ac */ /* 0x000ea20008000a00 */
[----:B----4-:R-:W-:-:S03]  /*1140*/  UIMAD.WIDE.U32 UR10, UR6, UR12, URZ ;  /* 0x0000000c060a72a5 */ /* 0x010fc6000f8e00ff */
[----:B------:R-:W-:Y:S01]  /*1150*/  UMOV UR4, UR5 ;  /* 0x0000000500047c82 */ /* 0x000fe20008000000 */
[----:B------:R-:W-:Y:S02]  /*1160*/  UISETP.NE.AND UP2, UPT, UR19, 0x1, UPT ;  /* 0x000000011300788c */ /* 0x000fe4000bf45270 */
[----:B------:R-:W-:Y:S01]  /*1170*/  USHF.R.U32.HI UR4, URZ, UR13, UR4 ;  /* 0x0000000dff047299 */ /* 0x000fe20008011604 */
[----:B------:R-:W-:Y:S01]  /*1180*/  UMOV UR10, UR11 ;  /* 0x0000000b000a7c82 */ /* 0x000fe20008000000 */
[----:B------:R-:W-:Y:S02]  /*1190*/  UIMAD.WIDE.U32 UR16, UR30, UR15, URZ ;  /* 0x0000000f1e1072a5 */ /* 0x000fe4000f8e00ff */
[----:B------:R-:W-:Y:S02]  /*11a0*/  USEL UR5, UR20, UR4, !UP0 ;  /* 0x0000000414057287 */ /* 0x000fe4000c000000 */
[----:B------:R-:W-:Y:S02]  /*11b0*/  @UP0 USHF.R.U32.HI UR6, URZ, UR13, UR10 ;  /* 0x0000000dff060299 */ /* 0x000fe4000801160a */
[----:B------:R-:W-:-:S02]  /*11c0*/  UISETP.NE.AND UP0, UPT, UR14, 0x1, UPT ;  /* 0x000000010e00788c */ /* 0x000fc4000bf05270 */
[----:B-1----:R-:W-:Y:S02]  /*11d0*/  UIMAD.WIDE.U32 UR10, UR7, UR15, URZ ;  /* 0x0000000f070a72a5 */ /* 0x002fe4000f8e00ff */
[----:B--2---:R-:W-:Y:S01]  /*11e0*/  UIMAD.WIDE.U32 UR12, UR6, UR8, URZ ;  /* 0x00000008060c72a5 */ /* 0x004fe2000f8e00ff */
[----:B------:R-:W-:Y:S02]  /*11f0*/  UMOV UR4, UR17 ;  /* 0x0000001100047c82 */ /* 0x000fe40008000000 */
[----:B------:R-:W-:Y:S02]  /*1200*/  USHF.R.U32.HI UR4, URZ, UR22, UR4 ;  /* 0x00000016ff047299 */ /* 0x000fe40008011604 */
[----:B------:R-:W-:Y:S02]  /*1210*/  UMOV UR10, UR11 ;  /* 0x0000000b000a7c82 */ /* 0x000fe40008000000 */
[----:B------:R-:W-:Y:S01]  /*1220*/  UMOV UR12, UR13 ;  /* 0x0000000d000c7c82 */ /* 0x000fe20008000000 */
[----:B------:R-:W-:-:S02]  /*1230*/  @UP0 USHF.R.U32.HI UR7, URZ, UR22, UR10 ;  /* 0x00000016ff070299 */ /* 0x000fc4000801160a */
[----:B------:R-:W-:Y:S02]  /*1240*/  USEL UR4, UR30, UR4, !UP0 ;  /* 0x000000041e047287 */ /* 0x000fe4000c000000 */
[----:B------:R-:W-:Y:S02]  /*1250*/  UIMAD.WIDE.U32 UR10, UR7, UR8, URZ ;  /* 0x00000008070a72a5 */ /* 0x000fe4000f8e00ff */
[----:B------:R-:W-:Y:S02]  /*1260*/  @UP2 USHF.R.U32.HI UR6, URZ, UR9, UR12 ;  /* 0x00000009ff062299 */ /* 0x000fe4000801160c */
[----:B------:R-:W-:-:S03]  /*1270*/  UIMAD.WIDE.U32 UR12, UR4, UR8, URZ ;  /* 0x00000008040c72a5 */ /* 0x000fc6000f8e00ff */
[----:B------:R-:W-:Y:S02]  /*1280*/  UMOV UR10, UR11 ;  /* 0x0000000b000a7c82 */ /* 0x000fe40008000000 */
[----:B------:R-:W-:Y:S02]  /*1290*/  @UP2 USHF.R.U32.HI UR7, URZ, UR9, UR10 ;  /* 0x00000009ff072299 */ /* 0x000fe4000801160a */
[----:B------:R-:W-:Y:S02]  /*12a0*/  UIMAD UR10, UR6, UR19, URZ ;  /* 0x00000013060a72a4 */ /* 0x000fe4000f8e02ff */
[----:B------:R-:W-:-:S04]  /*12b0*/  UIMAD UR7, UR7, UR19, URZ ;  /* 0x00000013070772a4 */ /* 0x000fc8000f8e02ff */
[----:B------:R-:W-:-:S03]  /*12c0*/  UISETP.GE.AND UP0, UPT, UR4, UR7, UPT ;  /* 0x000000070400728c */ /* 0x000fc6000bf06270 */
[----:B------:R-:W-:Y:S01]  /*12d0*/  UMOV UR7, UR13 ;  /* 0x0000000d00077c82 */ /* 0x000fe20008000000 */
[----:B------:R-:W-:Y:S02]  /*12e0*/  UISETP.GE.OR UP0, UPT, UR5, UR10, UP0 ;  /* 0x0000000a0500728c */ /* 0x000fe40008706670 */
[----:B------:R-:W-:Y:S02]  /*12f0*/  UIMAD.WIDE.U32 UR10, UR5, UR8, URZ ;  /* 0x00000008050a72a5 */ /* 0x000fe4000f8e00ff */
[----:B------:R-:W-:Y:S02]  /*1300*/  USHF.R.U32.HI UR7, URZ, UR9, UR7 ;  /* 0x00000009ff077299 */ /* 0x000fe40008011607 */
[----:B------:R-:W-:Y:S02]  /*1310*/  UIADD3 UR10, UPT, UPT, -UR4, URZ, URZ ;  /* 0x000000ff040a7290 */ /* 0x000fe4000fffe1ff */
[----:B------:R-:W-:Y:S02]  /*1320*/  USEL UR7, UR4, UR7, !UP2 ;  /* 0x0000000704077287 */ /* 0x000fe4000d000000 */
[----:B------:R-:W-:Y:S01]  /*1330*/  UIMAD UR10, UR14, UR10, UR30 ;  /* 0x0000000a0e0a72a4 */ /* 0x000fe2000f8e021e */
[----:B------:R-:W-:Y:S01]  /*1340*/  @!UP0 UMOV UR8, UR11 ;  /* 0x0000000b00088c82 */ /* 0x000fe20008000000 */
[----:B------:R-:W-:-:S02]  /*1350*/  UIADD3 UR11, UPT, UPT, -UR5, URZ, URZ ;  /* 0x000000ff050b7290 */ /* 0x000fc4000fffe1ff */
[----:B------:R-:W-:Y:S02]  /*1360*/  @!UP0 USHF.R.U32.HI UR8, URZ, UR9, UR8 ;  /* 0x00000009ff088299 */ /* 0x000fe40008011608 */
[----:B------:R-:W-:Y:S02]  /*1370*/  UIADD3 UR9, UPT, UPT, -UR7, URZ, URZ ;  /* 0x000000ff07097290 */ /* 0x000fe4000fffe1ff */
[----:B------:R-:W-:Y:S02]  /*1380*/  @!UP0 USEL UR8, UR5, UR8, !UP2 ;  /* 0x0000000805088287 */ /* 0x000fe4000d000000 */
[----:B------:R-:W-:Y:S02]  /*1390*/  UIMAD UR9, UR19, UR9, UR4 ;  /* 0x00000009130972a4 */ /* 0x000fe4000f8e0204 */
[----:B------:R-:W-:Y:S02]  /*13a0*/  @!UP0 UIADD3 UR7, UPT, UPT, UR7, -UR8, URZ ;  /* 0x8000000807078290 */ /* 0x000fe4000fffe0ff */
[----:B------:R-:W-:-:S02]  /*13b0*/  @!UP0 UIMAD UR6, UR9, UR6, UR8 ;  /* 0x00000006090682a4 */ /* 0x000fc4000f8e0208 */
[----:B------:R-:W-:Y:S02]  /*13c0*/  @!UP0 UIMAD UR4, UR7, UR19, UR5 ;  /* 0x00000013070482a4 */ /* 0x000fe4000f8e0205 */
[----:B------:R-:W-:Y:S02]  /*13d0*/  UIMAD UR20, UR21, UR11, UR20 ;  /* 0x0000000b151472a4 */ /* 0x000fe4000f8e0214 */
[----:B------:R-:W-:Y:S01]  /*13e0*/  UIMAD UR30, UR4, UR14, UR10 ;  /* 0x0000000e041e72a4 */ /* 0x000fe2000f8e020a */
[----:B------:R-:W-:Y:S02]  /*13f0*/  @!UP0 UMOV UR5, UR6 ;  /* 0x0000000600058c82 */ /* 0x000fe40008000000 */
[----:B------:R-:W-:-:S12]  /*1400*/  UIMAD UR20, UR5, UR21, UR20 ;  /* 0x00000015051472a4 */ /* 0x000fd8000f8e0214 */
.L_x_18:
[----:B------:R-:W-:-:S09]  /*1410*/  UISETP.NE.AND UP0, UPT, UR23, 0x1, UPT ;  /* 0x000000011700788c */ /* 0x000fd2000bf05270 */
[----:B------:R-:W-:Y:S05]  /*1420*/  BRA.U UP0, `(.L_x_19) ;  /* 0x0000000100407547 */ /* 0x000fea000b800000 */
[----:B------:R-:W2:Y:S01]  /*1430*/  LDCU.128 UR8, c[0x0][0xb10] ;  /* 0x00016200ff0877ac */ /* 0x000ea20008000c00 */
[----:B------:R-:W3:Y:S01]  /*1440*/  LDCU UR12, c[0x0][0xb0c] ;  /* 0x00016180ff0c77ac */ /* 0x000ee20008000800 */
[----:B------:R-:W4:Y:S01]  /*1450*/  LDCU UR13, c[0x0][0xb20] ;  /* 0x00016400ff0d77ac */ /* 0x000f220008000800 */
[----:B--2---:R-:W-:Y:S02]  /*1460*/  UIMAD.WIDE.U32 UR4, UR20, UR8, URZ ;  /* 0x00000008140472a5 */ /* 0x004fe4000f8e00ff */
[----:B------:R-:W-:Y:S02]  /*1470*/  UIMAD.WIDE.U32 UR6, UR30, UR11, URZ ;  /* 0x0000000b1e0672a5 */ /* 0x000fe4000f8e00ff */
[----:B---3--:R-:W-:Y:S02]  /*1480*/  UISETP.NE.AND UP0, UPT, UR12, 0x1, UPT ;  /* 0x000000010c00788c */ /* 0x008fe4000bf05270 */
[----:B------:R-:W-:-:S03]  /*1490*/  USHF.R.U32.HI UR5, URZ, UR9, UR5 ;  /* 0x00000009ff057299 */ /* 0x000fc60008011605 */
[----:B------:R-:W-:Y:S01]  /*14a0*/  UMOV UR4, UR7 ;  /* 0x0000000700047c82 */ /* 0x000fe20008000000 */
[----:B------:R-:W-:Y:S02]  /*14b0*/  USEL UR5, UR20, UR5, !UP0 ;  /* 0x0000000514057287 */ /* 0x000fe4000c000000 */
[----:B------:R-:W-:Y:S02]  /*14c0*/  UISETP.NE.AND UP0, UPT, UR10, 0x1, UPT ;  /* 0x000000010a00788c */ /* 0x000fe4000bf05270 */
[----:B----4-:R-:W-:-:S04]  /*14d0*/  USHF.R.U32.HI UR4, URZ, UR13, UR4 ;  /* 0x0000000dff047299 */ /* 0x010fc80008011604 */
[----:B------:R-:W-:-:S04]  /*14e0*/  USEL UR4, UR30, UR4, !UP0 ;  /* 0x000000041e047287 */ /* 0x000fc8000c000000 */
[----:B------:R-:W-:Y:S02]  /*14f0*/  UIADD3 UR6, UPT, UPT, UR5, -UR4, URZ ;  /* 0x8000000405067290 */ /* 0x000fe4000fffe0ff */
[----:B------:R-:W-:Y:S02]  /*1500*/  UIADD3 UR4, UPT, UPT, -UR5, UR4, URZ ;  /* 0x0000000405047290 */ /* 0x000fe4000fffe1ff */
[----:B------:R-:W-:Y:S02]  /*1510*/  UIMAD UR30, UR6, UR10, UR30 ;  /* 0x0000000a061e72a4 */ /* 0x000fe4000f8e021e */
[----:B------:R-:W-:-:S12]  /*1520*/  UIMAD UR20, UR4, UR12, UR20 ;  /* 0x0000000c041472a4 */ /* 0x000fd8000f8e0214 */
.L_x_19:
[----:B------:R-:W-:Y:S01]  /*1530*/  UISETP.NE.AND UP0, UPT, UR18, 0x2, UPT ;  /* 0x000000021200788c */ /* 0x000fe2000bf05270 */
[----:B------:R-:W-:Y:S09]  /*1540*/  BRA.U !UP5, `(.L_x_20) ;  /* 0x000000010d0c7547 */ /* 0x000ff2000b800000 */
[----:B------:R-:W-:Y:S01]  /*1550*/  UCGABAR_WAIT ;  /* 0x0000000000007dc7 */ /* 0x000fe20008000000 */
[----:B------:R-:W-:Y:S01]  /*1560*/  CCTL.IVALL ;  /* 0x00000000ff00798f */ /* 0x000fe20002000000 */
[----:B------:R-:W-:Y:S05]  /*1570*/  BRA `(.L_x_21) ;  /* 0x0000000000047947 */ /* 0x000fea0003800000 */
.L_x_20:
[----:B------:R-:W-:Y:S06]  /*1580*/  BAR.SYNC.DEFER_BLOCKING 0x0 ;  /* 0x0000000000007b1d */ /* 0x000fec0000010000 */
.L_x_21:
[----:B------:R-:W-:Y:S05]  /*1590*/  BRA.U UP0, `(.L_x_22) ;  /* 0x0000001100947547 */ /* 0x000fea000b800000 */
[----:B------:R-:W2:Y:S01]  /*15a0*/  LDCU UR6, c[0x0][0x38c] ;  /* 0x00007180ff0677ac */ /* 0x000ea20008000800 */
[----:B------:R-:W3:Y:S01]  /*15b0*/  S2UR UR8, SR_CgaCtaId ;  /* 0x00000000000879c3 */ /* 0x000ee20000008800 */
[----:B------:R-:W-:Y:S01]  /*15c0*/  PLOP3.LUT P1, PT, PT, PT, UP3, 0x80, 0x8 ;  /* 0x000000000008781c */ /* 0x000fe20003f2f038 */
[----:B------:R-:W-:Y:S01]  /*15d0*/  IMAD.MOV.U32 R12, RZ, RZ, 0x1 ;  /* 0x00000001ff0c7424 */ /* 0x000fe200078e00ff */
[----:B------:R-:W-:Y:S01]  /*15e0*/  UMOV UR7, 0x400 ;  /* 0x0000040000077882 */ /* 0x000fe20000000000 */
[----:B------:R-:W-:Y:S01]  /*15f0*/  UISETP.NE.AND UP1, UPT, UR18, URZ, UPT ;  /* 0x000000ff1200728c */ /* 0x000fe2000bf25270 */
[----:B------:R-:W-:Y:S01]  /*1600*/  ISETP.EQ.OR P2, PT, R0, RZ, P3 ;  /* 0x000000ff0000720c */ /* 0x000fe20001f42670 */
[----:B------:R-:W-:Y:S01]  /*1610*/  USEL UR24, URZ, 0x1, UP6 ;  /* 0x00000001ff187887 */ /* 0x000fe2000b000000 */
[----:B------:R-:W-:Y:S02]  /*1620*/  PLOP3.LUT P1, PT, P1, PT, PT, 0x8, 0x80 ;  /* 0x000000000080781c */ /* 0x000fe40000f2e170 */
[----:B------:R-:W-:Y:S01]  /*1630*/  CS2R R10, SRZ ;  /* 0x00000000000a7805 */ /* 0x000fe2000001ff00 */
[----:B------:R-:W-:Y:S01]  /*1640*/  IMAD.MOV.U32 R9, RZ, RZ, RZ ;  /* 0x000000ffff097224 */ /* 0x000fe200078e00ff */
[----:B------:R-:W4:Y:S01]  /*1650*/  LDCU UR40, c[0x0][0x370] ;  /* 0x00006e00ff2877ac */ /* 0x000f220008000800 */
[----:B------:R-:W-:Y:S01]  /*1660*/  IMAD.MOV.U32 R8, RZ, RZ, 0x1 ;  /* 0x00000001ff087424 */ /* 0x000fe200078e00ff */
[----:B------:R-:W1:Y:S01]  /*1670*/  LDCU.64 UR26, c[0x0][0x348] ;  /* 0x00006900ff1a77ac */ /* 0x000e620008000a00 */
[----:B--2---:R-:W-:-:S02]  /*1680*/  UIADD3 UR5, UPT, UPT, UR6, 0x1f, URZ ;  /* 0x0000001f06057890 */ /* 0x004fc4000fffe0ff */
[----:B------:R-:W-:Y:S02]  /*1690*/  USHF.R.U32.HI UR45, URZ, 0x5, UR28 ;  /* 0x00000005ff2d7899 */ /* 0x000fe4000801161c */
[----:B------:R-:W-:Y:S02]  /*16a0*/  USHF.R.S32.HI UR4, URZ, 0x1f, UR5 ;  /* 0x0000001fff047899 */ /* 0x000fe40008011405 */
[----:B---3--:R-:W-:Y:S02]  /*16b0*/  ULEA UR7, UR8, UR7, 0x18 ;  /* 0x0000000708077291 */ /* 0x008fe4000f8ec0ff */
[----:B------:R-:W-:Y:S02]  /*16c0*/  ULEA.HI UR4, UR4, UR5, URZ, 0x5 ;  /* 0x0000000504047291 */ /* 0x000fe4000f8f28ff */
[----:B------:R-:W-:Y:S02]  /*16d0*/  UIADD3 UR46, UPT, UPT, UR6, 0x3e, URZ ;  /* 0x0000003e062e7890 */ /* 0x000fe4000fffe0ff */
[----:B------:R-:W-:-:S02]  /*16e0*/  USHF.R.S32.HI UR43, URZ, 0x5, UR4 ;  /* 0x00000005ff2b7899 */ /* 0x000fc40008011404 */
[----:B------:R-:W-:Y:S02]  /*16f0*/  UIADD3 UR4, UPT, UPT, UR6, -0x1, URZ ;  /* 0xffffffff06047890 */ /* 0x000fe4000fffe0ff */
[----:B------:R-:W-:Y:S02]  /*1700*/  UISETP.LT.U32.AND UP0, UPT, UR43, 0x3, UPT ;  /* 0x000000032b00788c */ /* 0x000fe4000bf01070 */
[----:B------:R-:W-:Y:S02]  /*1710*/  UISETP.GE.U32.AND UP2, UPT, UR4, -0x3f, UPT ;  /* 0xffffffc10400788c */ /* 0x000fe4000bf46070 */
[----:B------:R-:W-:Y:S01]  /*1720*/  USEL UR41, UR43, 0x3, UP0 ;  /* 0x000000032b297887 */ /* 0x000fe20008000000 */
[----:B------:R-:W2:Y:S03]  /*1730*/  LDCU UR39, c[0x0][0x374] ;  /* 0x00006e80ff2777ac */ /* 0x000ea60008000800 */
[----:B------:R-:W-:-:S02]  /*1740*/  UIADD3 UR21, UPT, UPT, UR41, -0x1, URZ ;  /* 0xffffffff29157890 */ /* 0x000fc4000fffe0ff */
[----:B------:R-:W-:-:S03]  /*1750*/  USEL UR24, UR24, 0x2, UP1 ;  /* 0x0000000218187887 */ /* 0x000fc60008800000 */
[----:B------:R-:W-:Y:S02]  /*1760*/  @UP2 UIADD3 UR21, UPT, UPT, UR41, URZ, URZ ;  /* 0x000000ff29152290 */ /* 0x000fe4000fffe0ff */
[----:B------:R-:W-:Y:S02]  /*1770*/  UIADD3 UR29, UPT, UPT, UR7, 0x5c00, UR28 ;  /* 0x00005c00071d7890 */ /* 0x000fe4000fffe01c */
[----:B------:R-:W-:Y:S02]  /*1780*/  UIADD3 UR44, UPT, UPT, UR43, -UR41, URZ ;  /* 0x800000292b2c7290 */ /* 0x000fe4000fffe0ff */
[----:B------:R-:W-:Y:S01]  /*1790*/  UIADD3 UR21, UPT, UPT, UR21, 0x1, URZ ;  /* 0x0000000115157890 */ /* 0x000fe2000fffe0ff */
[----:B-1--4-:R-:W-:-:S11]  /*17a0*/  UMOV UR5, URZ ;  /* 0x000000ff00057c82 */ /* 0x012fd60008000000 */
.L_x_42:
[----:B-1----:R-:W1:Y:S02]  /*17b0*/  S2UR UR4, SR_CgaCtaId ;  /* 0x00000000000479c3 */ /* 0x002e640000008800 */
[----:B-1----:R-:W-:-:S09]  /*17c0*/  UISETP.NE.AND UP0, UPT, UR4, URZ, UPT ;  /* 0x000000ff0400728c */ /* 0x002fd2000bf05270 */
[----:B------:R-:W-:Y:S05]  /*17d0*/  BRA.U UP0, `(.L_x_23) ;  /* 0x0000000100287547 */ /* 0x000fea000b800000 */
[----:B------:R-:W-:Y:S02]  /*17e0*/  LEA R0, R9, UR7, 0x3 ;  /* 0x0000000709007c11 */ /* 0x000fe4000f8e18ff */
[----:B------:R-:W-:-:S04]  /*17f0*/  SHF.L.U32 R3, R8, 0x1f, RZ ;  /* 0x0000001f08037819 */ /* 0x000fc800000006ff */
[----:B------:R-:W1:Y:S02]  /*1800*/  SYNCS.PHASECHK.TRANS64.TRYWAIT P0, [R0+URZ+0xd0], R3 ;  /* 0x0000d003000075a7 */ /* 0x000e6400080011ff */
[----:B-1----:R-:W-:Y:S05]  /*1810*/  @!P0 BRA `(.L_x_24) ;  /* 0x0000005c00a48947 */ /* 0x002fea0003800000 */
.L_x_111:
[----:B------:R3:W-:Y:S01]  /*1820*/  SYNCS.ARRIVE.TRANS64.A1T0 RZ, [R0+URZ+0xc0], RZ ;  /* 0x0000c0ff00ff79a7 */ /* 0x0007e200081000ff */
[----:B------:R-:W-:-:S05]  /*1830*/  VIADD R9, R9, 0x1 ;  /* 0x0000000109097836 */ /* 0x000fca0000000000 */
[----:B------:R-:W-:-:S04]  /*1840*/  ISETP.NE.AND P0, PT, R9, 0x2, PT ;  /* 0x000000020900780c */ /* 0x000fc80003f05270 */
[----:B-1----:R-:W-:Y:S02]  /*1850*/  SEL R3, RZ, 0x1, P0 ;  /* 0x00000001ff037807 */ /* 0x002fe40000000000 */
[----:B------:R-:W-:Y:S02]  /*1860*/  SEL R9, R9, RZ, P0 ;  /* 0x000000ff09097207 */ /* 0x000fe40000000000 */
[----:B------:R-:W-:-:S07]  /*1870*/  LOP3.LUT R8, R8, R3, RZ, 0x3c, !PT ;  /* 0x0000000308087212 */ /* 0x000fce00078e3cff */
.L_x_23:
[----:B------:R-:W-:Y:S01]  /*1880*/  ULEA UR4, UR5, UR7, 0x3 ;  /* 0x0000000705047291 */ /* 0x000fe2000f8e18ff */
[----:B---3--:R-:W-:Y:S01]  /*1890*/  SHF.L.U32 R0, R12, 0x1f, RZ ;  /* 0x0000001f0c007819 */ /* 0x008fe200000006ff */
[----:B------:R-:W-:Y:S02]  /*18a0*/  UISETP.GE.U32.AND UP0, UPT, UR46, 0x3f, UPT ;  /* 0x0000003f2e00788c */ /* 0x000fe4000bf06070 */
[----:B------:R-:W-:Y:S02]  /*18b0*/  USHF.L.U32 UR35, UR20, 0x6, URZ ;  /* 0x0000000614237899 */ /* 0x000fe400080006ff */
[----:B------:R-:W-:Y:S01]  /*18c0*/  ULEA UR19, UR30, UR45, 0x7 ;  /* 0x0000002d1e137291 */ /* 0x000fe2000f8e38ff */
[----:B------:R-:W-:Y:S02]  /*18d0*/  UMOV UR13, URZ ;  /* 0x000000ff000d7c82 */ /* 0x000fe40008000000 */
[----:B------:R1:W3:Y:S02]  /*18e0*/  SYNCS.PHASECHK.TRANS64.TRYWAIT P0, [UR4+0x18], R0 ;  /* 0x00001800ff0075a7 */ /* 0x0002e40008001104 */
[----:B------:R-:W-:Y:S07]  /*18f0*/  BRA.U !UP0, `(.L_x_25) ;  /* 0x0000000108bc7547 */ /* 0x000fee000b800000 */
[----:B------:R-:W-:Y:S01]  /*1900*/  UMOV UR6, URZ ;  /* 0x000000ff00067c82 */ /* 0x000fe20008000000 */
[----:B------:R-:W-:-:S05]  /*1910*/  UMOV UR4, UR5 ;  /* 0x0000000500047c82 */ /* 0x000fca0008000000 */
.L_x_31:
[----:B------:R-:W-:Y:S01]  /*1920*/  ULEA UR33, UR4, UR7, 0x3 ;  /* 0x0000000704217291 */ /* 0x000fe2000f8e18ff */
[----:B---3--:R-:W-:Y:S01]  /*1930*/  @!P3 MOV R2, 0x1800 ;  /* 0x000018000002b802 */ /* 0x008fe20000000f00 */
[----:B-1-34-:R-:W-:Y:S10]  /*1940*/  @P0 BRA `(.L_x_26) ;  /* 0x00000000000c0947 */ /* 0x01aff40003800000 */
[----:B------:R-:W-:-:S04]  /*1950*/  SHF.L.U32 R3, R12, 0x1f, RZ ;  /* 0x0000001f0c037819 */ /* 0x000fc800000006ff */
[----:B------:R-:W3:Y:S02]  /*1960*/  SYNCS.PHASECHK.TRANS64.TRYWAIT P0, [UR33+0x18], R3 ;  /* 0x00001803ff0075a7 */ /* 0x000ee40008001121 */
[----:B---3--:R-:W-:Y:S05]  /*1970*/  @!P0 BRA `(.L_x_27) ;  /* 0x0000005c00608947 */ /* 0x008fea0003800000 */
.L_x_26:
[----:B------:R3:W-:Y:S01]  /*1980*/  @!P3 SYNCS.ARRIVE.TRANS64 RZ, [UR33], R2 ;  /* 0x00000002ffffb9a7 */ /* 0x0007e20008000021 */
[----:B------:R-:W-:-:S04]  /*1990*/  ULOP3.LUT UR5, UR24, 0x2, URZ, 0xfc, !UPT ;  /* 0x0000000218057892 */ /* 0x000fc8000f8efcff */
[----:B------:R-:W-:-:S09]  /*19a0*/  UISETP.NE.AND UP0, UPT, UR5, 0x2, UPT ;  /* 0x000000020500788c */ /* 0x000fd2000bf05270 */
[----:B------:R-:W-:Y:S05]  /*19b0*/  BRA.U UP0, `(.L_x_28) ;  /* 0x0000000100047547 */ /* 0x000fea000b800000 */
[----:B--2---:R-:W-:Y:S05]  /*19c0*/  BPT.TRAP 0x1 ;  /* 0x000000040000795c */ /* 0x004fea0000300000 */
.L_x_28:
[----:B------:R-:W-:Y:S04]  /*19d0*/  BSSY.RECONVERGENT B0, `(.L_x_29) ;  /* 0x0000003000007945 */ /* 0x000fe80003800200 */
[----:B------:R-:W-:Y:S05]  /*19e0*/  @P2 BRA `(.L_x_30) ;  /* 0x0000000000042947 */ /* 0x000fea0003800000 */
[----:B--2---:R-:W-:Y:S05]  /*19f0*/  BPT.TRAP 0x1 ;  /* 0x000000040000795c */ /* 0x004fea0000300000 */
.L_x_30:
[----:B--2---:R-:W-:Y:S05]  /*1a00*/  BSYNC.RECONVERGENT B0 ;  /* 0x0000000000007941 */ /* 0x004fea0003800200 */
.L_x_29:
[----:B------:R-:W-:Y:S02]  /*1a10*/  UIADD3 UR5, UPT, UPT, UR4, 0x1, URZ ;  /* 0x0000000104057890 */ /* 0x000fe4000fffe0ff */
[----:B------:R-:W-:Y:S02]  /*1a20*/  USHF.L.U32 UR34, UR6, 0x5, URZ ;  /* 0x0000000506227899 */ /* 0x000fe400080006ff */
[----:B------:R-:W-:Y:S02]  /*1a30*/  UISETP.NE.AND UP0, UPT, UR5, 0x3, UPT ;  /* 0x000000030500788c */ /* 0x000fe4000bf05270 */
[----:B------:R-:W-:Y:S02]  /*1a40*/  UIADD3 UR6, UPT, UPT, UR6, 0x1, URZ ;  /* 0x0000000106067890 */ /* 0x000fe4000fffe0ff */
[----:B------:R-:W-:Y:S02]  /*1a50*/  USEL UR9, URZ, 0x1, UP0 ;  /* 0x00000001ff097887 */ /* 0x000fe40008000000 */
[----:B------:R-:W-:-:S02]  /*1a60*/  USEL UR5, UR5, URZ, UP0 ;  /* 0x000000ff05057287 */ /* 0x000fc40008000000 */
[----:B------:R-:W-:Y:S02]  /*1a70*/  ULEA UR32, UR4, UR7, 0xb ;  /* 0x0000000704207291 */ /* 0x000fe4000f8e58ff */
[----:B------:R-:W-:Y:S01]  /*1a80*/  ULEA UR8, UR5, UR7, 0x3 ;  /* 0x0000000705087291 */ /* 0x000fe2000f8e18ff */
[----:B------:R-:W-:Y:S01]  /*1a90*/  LOP3.LUT R12, R12, UR9, RZ, 0x3c, !PT ;  /* 0x000000090c0c7c12 */ /* 0x000fe2000f8e3cff */
[----:B------:R-:W-:Y:S02]  /*1aa0*/  UIADD3 UR10, UP1, UPT, UR26, 0x80, URZ ;  /* 0x000000801a0a7890 */ /* 0x000fe4000ff3e0ff */
[----:B------:R-:W-:Y:S01]  /*1ab0*/  ULEA UR16, UR4, UR28, 0xc ;  /* 0x0000001c04107291 */ /* 0x000fe2000f8e60ff */
[----:B-1----:R-:W-:Y:S01]  /*1ac0*/  SHF.L.U32 R0, R12, 0x1f, RZ ;  /* 0x0000001f0c007819 */ /* 0x002fe200000006ff */
[----:B------:R-:W-:Y:S02]  /*1ad0*/  UIADD3.X UR11, UPT, UPT, URZ, UR27, URZ, UP1, !UPT ;  /* 0x0000001bff0b7290 */ /* 0x000fe40008ffe4ff */
[----:B------:R-:W-:Y:S01]  /*1ae0*/  UIADD3 UR32, UPT, UPT, UR32, 0x4400, URZ ;  /* 0x0000440020207890 */ /* 0x000fe2000fffe0ff */
[----:B------:R4:W1:Y:S01]  /*1af0*/  SYNCS.PHASECHK.TRANS64.TRYWAIT P0, [UR8+0x18], R0 ;  /* 0x00001800ff0075a7 */ /* 0x0008620008001108 */
[----:B------:R-:W-:-:S02]  /*1b00*/  UIADD3 UR8, UP0, UPT, UR26, 0x180, URZ ;  /* 0x000001801a087890 */ /* 0x000fc4000ff1e0ff */
[----:B------:R-:W-:Y:S02]  /*1b10*/  UIADD3 UR16, UPT, UPT, UR7, 0x5c00, UR16 ;  /* 0x00005c0007107890 */ /* 0x000fe4000fffe010 */
[----:B------:R-:W-:Y:S02]  /*1b20*/  UIADD3.X UR9, UPT, UPT, URZ, UR27, URZ, UP0, !UPT ;  /* 0x0000001bff097290 */ /* 0x000fe400087fe4ff */
[----:B------:R-:W-:Y:S01]  /*1b30*/  UISETP.NE.AND UP0, UPT, UR6, UR21, UPT ;  /* 0x000000150600728c */ /* 0x000fe2000bf05270 */
[----:B------:R-:W-:Y:S01]  /*1b40*/  UMOV UR12, 0x0 ;  /* 0x00000000000c7882 */ /* 0x000fe20000000000 */
[----:B------:R-:W-:Y:S01]  /*1b50*/  UMOV UR13, 0x10000000 ;  /* 0x10000000000d7882 */ /* 0x000fe20000000000 */
[----:B------:R-:W-:Y:S01]  /*1b60*/  UMOV UR4, 0x30000 ;  /* 0x0003000000047882 */ /* 0x000fe20000000000 */
[----:B------:R-:W-:Y:S01]  /*1b70*/  UMOV UR20, UR36 ;  /* 0x0000002400147c82 */ /* 0x000fe20008000000 */
[----:B------:R-:W-:Y:S01]  /*1b80*/  UMOV UR17, UR33 ;  /* 0x0000002100117c82 */ /* 0x000fe20008000000 */
[----:B------:R-:W-:Y:S01]  /*1b90*/  UMOV UR18, UR34 ;  /* 0x0000002200127c82 */ /* 0x000fe20008000000 */
[----:B------:R-:W-:Y:S01]  /*1ba0*/  UTMALDG.3D [UR32], [UR10], desc[UR12] ;  /* 0x00000c200a0075b4 */ /* 0x000fe20008011000 */
[----:B------:R2:W-:Y:S02]  /*1bb0*/  UTMALDG.3D.MULTICAST [UR16], [UR8], UR4, desc[UR12] ;  /* 0x00000c10080073b4 */ /* 0x0005e40008011804 */
[----:B--2---:R-:W-:Y:S01]  /*1bc0*/  UMOV UR13, UR21 ;  /* 0x00000015000d7c82 */ /* 0x004fe20008000000 */
[----:B------:R-:W-:Y:S01]  /*1bd0*/  UMOV UR4, UR5 ;  /* 0x0000000500047c82 */ /* 0x000fe20008000000 */
[----:B------:R-:W-:Y:S05]  /*1be0*/  BRA.U UP0, `(.L_x_31) ;  /* 0xfffffffd004c7547 */ /* 0x000fea000b83ffff */
.L_x_25:
[----:B------:R-:W-:Y:S01]  /*1bf0*/  ULEA UR4, UR5, UR7, 0x3 ;  /* 0x0000000705047291 */ /* 0x000fe2000f8e18ff */
[----:B-1--4-:R-:W-:Y:S01]  /*1c00*/  SHF.L.U32 R0, R12, 0x1f, RZ ;  /* 0x0000001f0c007819 */ /* 0x012fe200000006ff */
[----:B------:R-:W-:Y:S01]  /*1c10*/  @!P1 SYNCS.ARRIVE.TRANS64.A1T0 RZ, [UR7+0x58], RZ ;  /* 0x000058ffffff99a7 */ /* 0x000fe20008100007 */
[----:B------:R-:W-:-:S06]  /*1c20*/  UISETP.GT.AND UP0, UPT, UR43, UR41, UPT ;  /* 0x000000292b00728c */ /* 0x000fcc000bf04270 */
[----:B---3--:R1:W3:Y:S03]  /*1c30*/  SYNCS.PHASECHK.TRANS64.TRYWAIT P0, [UR4+0x18], R0 ;  /* 0x00001800ff0075a7 */ /* 0x0082e60008001104 */
[----:B------:R-:W-:Y:S05]  /*1c40*/  BRA.U !UP0, `(.L_x_32) ;  /* 0x0000000108bc7547 */ /* 0x000fea000b800000 */
[----:B------:R-:W-:Y:S01]  /*1c50*/  UIADD3 UR25, UPT, UPT, UR44, UR13, URZ ;  /* 0x0000000d2c197290 */ /* 0x000fe2000fffe0ff */
[----:B------:R-:W-:-:S11]  /*1c60*/  UMOV UR4, UR5 ;  /* 0x0000000500047c82 */ /* 0x000fd60008000000 */
.L_x_38:
[----:B------:R-:W-:Y:S01]  /*1c70*/  ULEA UR9, UR4, UR7, 0x3 ;  /* 0x0000000704097291 */ /* 0x000fe2000f8e18ff */
[----:B---3--:R-:W-:Y:S01]  /*1c80*/  @!P3 MOV R2, 0x1800 ;  /* 0x000018000002b802 */ /* 0x008fe20000000f00 */
[----:B-1-3--:R-:W-:Y:S10]  /*1c90*/  @P0 BRA `(.L_x_33) ;  /* 0x00000000000c0947 */ /* 0x00aff40003800000 */
[----:B------:R-:W-:-:S04]  /*1ca0*/  SHF.L.U32 R3, R12, 0x1f, RZ ;  /* 0x0000001f0c037819 */ /* 0x000fc800000006ff */
[----:B------:R-:W3:Y:S02]  /*1cb0*/  SYNCS.PHASECHK.TRANS64.TRYWAIT P0, [UR9+0x18], R3 ;  /* 0x00001803ff0075a7 */ /* 0x000ee40008001109 */
[----:B---3--:R-:W-:Y:S05]  /*1cc0*/  @!P0 BRA `(.L_x_34) ;  /* 0x0000005800a48947 */ /* 0x008fea0003800000 */
.L_x_33:
[----:B------:R3:W-:Y:S01]  /*1cd0*/  @!P3 SYNCS.ARRIVE.TRANS64 RZ, [UR9], R2 ;  /* 0x00000002ffffb9a7 */ /* 0x0007e20008000009 */
[----:B------:R-:W-:-:S04]  /*1ce0*/  ULOP3.LUT UR5, UR24, 0x2, URZ, 0xfc, !UPT ;  /* 0x0000000218057892 */ /* 0x000fc8000f8efcff */
[----:B------:R-:W-:-:S09]  /*1cf0*/  UISETP.NE.AND UP0, UPT, UR5, 0x2, UPT ;  /* 0x000000020500788c */ /* 0x000fd2000bf05270 */
[----:B------:R-:W-:Y:S05]  /*1d00*/  BRA.U UP0, `(.L_x_35) ;  /* 0x0000000100047547 */ /* 0x000fea000b800000 */
[----:B--2---:R-:W-:Y:S05]  /*1d10*/  BPT.TRAP 0x1 ;  /* 0x000000040000795c */ /* 0x004fea0000300000 */
.L_x_35:
[----:B------:R-:W-:Y:S04]  /*1d20*/  BSSY.RECONVERGENT B0, `(.L_x_36) ;  /* 0x0000003000007945 */ /* 0x000fe80003800200 */
[----:B------:R-:W-:Y:S05]  /*1d30*/  @P2 BRA `(.L_x_37) ;  /* 0x0000000000042947 */ /* 0x000fea0003800000 */
[----:B--2---:R-:W-:Y:S05]  /*1d40*/  BPT.TRAP 0x1 ;  /* 0x000000040000795c */ /* 0x004fea0000300000 */
.L_x_37:
[----:B--2---:R-:W-:Y:S05]  /*1d50*/  BSYNC.RECONVERGENT B0 ;  /* 0x0000000000007941 */ /* 0x004fea0003800200 */
.L_x_36:
[----:B------:R-:W-:Y:S02]  /*1d60*/  UIADD3 UR5, UPT, UPT, UR4, 0x1, URZ ;  /* 0x0000000104057890 */ /* 0x000fe4000fffe0ff */
[----:B------:R-:W-:Y:S02]  /*1d70*/  UIADD3 UR14, UP1, UPT, UR26, 0x80, URZ ;  /* 0x000000801a0e7890 */ /* 0x000fe4000ff3e0ff */
[----:B------:R-:W-:Y:S02]  /*1d80*/  UISETP.NE.AND UP0, UPT, UR5, 0x3, UPT ;  /* 0x000000030500788c */ /* 0x000fe4000bf05270 */
[----:B------:R-:W-:Y:S02]  /*1d90*/  USHF.L.U32 UR10, UR13, 0x5, URZ ;  /* 0x000000050d0a7899 */ /* 0x000fe400080006ff */
[----:B------:R-:W-:Y:S02]  /*1da0*/  USEL UR8, URZ, 0x1, UP0 ;  /* 0x00000001ff087887 */ /* 0x000fe40008000000 */
[----:B------:R-:W-:-:S02]  /*1db0*/  USEL UR5, UR5, URZ, UP0 ;  /* 0x000000ff05057287 */ /* 0x000fc40008000000 */
[----:B------:R-:W-:Y:S02]  /*1dc0*/  UIADD3 UR22, UP0, UPT, UR26, 0x180, URZ ;  /* 0x000001801a167890 */ /* 0x000fe4000ff1e0ff */
[----:B------:R-:W-:Y:S01]  /*1dd0*/  LOP3.LUT R12, R12, UR8, RZ, 0x3c, !PT ;  /* 0x000000080c0c7c12 */ /* 0x000fe2000f8e3cff */
[----:B------:R-:W-:Y:S02]  /*1de0*/  ULEA UR8, UR4, UR7, 0xb ;  /* 0x0000000704087291 */ /* 0x000fe4000f8e58ff */
[----:B------:R-:W-:Y:S01]  /*1df0*/  ULEA UR6, UR5, UR7, 0x3 ;  /* 0x0000000705067291 */ /* 0x000fe2000f8e18ff */
[----:B-1----:R-:W-:Y:S01]  /*1e00*/  SHF.L.U32 R0, R12, 0x1f, RZ ;  /* 0x0000001f0c007819 */ /* 0x002fe200000006ff */
[----:B------:R-:W-:Y:S02]  /*1e10*/  UIADD3 UR8, UPT, UPT, UR8, 0x4400, URZ ;  /* 0x0000440008087890 */ /* 0x000fe4000fffe0ff */
[----:B------:R-:W-:Y:S02]  /*1e20*/  UIADD3.X UR15, UPT, UPT, URZ, UR27, URZ, UP1, !UPT ;  /* 0x0000001bff0f7290 */ /* 0x000fe40008ffe4ff */
[----:B------:R-:W-:-:S02]  /*1e30*/  ULEA UR16, UR4, UR29, 0xc ;  /* 0x0000001d04107291 */ /* 0x000fc4000f8e60ff */
[----:B------:R-:W-:Y:S01]  /*1e40*/  UIADD3.X UR23, UPT, UPT, URZ, UR27, URZ, UP0, !UPT ;  /* 0x0000001bff177290 */ /* 0x000fe200087fe4ff */
[----:B------:R4:W1:Y:S01]  /*1e50*/  SYNCS.PHASECHK.TRANS64.TRYWAIT P0, [UR6+0x18], R0 ;  /* 0x00001800ff0075a7 */ /* 0x0008620008001106 */
[----:B------:R-:W-:Y:S01]  /*1e60*/  UMOV UR30, 0x0 ;  /* 0x00000000001e7882 */ /* 0x000fe20000000000 */
[----:B------:R-:W-:Y:S01]  /*1e70*/  UMOV UR31, 0x10000000 ;  /* 0x10000000001f7882 */ /* 0x000fe20000000000 */
[----:B------:R-:W-:Y:S01]  /*1e80*/  UMOV UR11, UR35 ;  /* 0x00000023000b7c82 */ /* 0x000fe20008000000 */
[----:B------:R-:W-:Y:S01]  /*1e90*/  UMOV UR12, UR36 ;  /* 0x00000024000c7c82 */ /* 0x000fe20008000000 */
[----:B------:R-:W-:Y:S01]  /*1ea0*/  UMOV UR6, 0x30000 ;  /* 0x0003000000067882 */ /* 0x000fe20000000000 */
[----:B------:R-:W-:Y:S01]  /*1eb0*/  UMOV UR20, UR36 ;  /* 0x0000002400147c82 */ /* 0x000fe20008000000 */
[----:B------:R-:W-:Y:S01]  /*1ec0*/  UMOV UR17, UR9 ;  /* 0x0000000900117c82 */ /* 0x000fe20008000000 */
[----:B------:R-:W-:Y:S01]  /*1ed0*/  UMOV UR18, UR10 ;  /* 0x0000000a00127c82 */ /* 0x000fe20008000000 */
[----:B------:R4:W-:Y:S01]  /*1ee0*/  UTMALDG.3D [UR8], [UR14], desc[UR30] ;  /* 0x00001e080e0075b4 */ /* 0x0009e20008011000 */
[----:B------:R-:W-:Y:S01]  /*1ef0*/  UIADD3 UR13, UPT, UPT, UR13, 0x1, URZ ;  /* 0x000000010d0d7890 */ /* 0x000fe2000fffe0ff */
[----:B------:R-:W-:-:S03]  /*1f00*/  UMOV UR4, UR5 ;  /* 0x0000000500047c82 */ /* 0x000fc60008000000 */
[----:B------:R-:W-:Y:S01]  /*1f10*/  UISETP.NE.AND UP0, UPT, UR13, UR25, UPT ;  /* 0x000000190d00728c */ /* 0x000fe2000bf05270 */
[----:B------:R4:W-:Y:S08]  /*1f20*/  UTMALDG.3D.MULTICAST [UR16], [UR22], UR6, desc[UR30] ;  /* 0x00001e10160073b4 */ /* 0x0009f00008011806 */
[----:B----4-:R-:W-:Y:S05]  /*1f30*/  BRA.U UP0, `(.L_x_38) ;  /* 0xfffffffd004c7547 */ /* 0x010fea000b83ffff */
.L_x_32:
[C---:B------:R-:W-:Y:S01]  /*1f40*/  LEA R3, R11.reuse, UR7, 0x3 ;  /* 0x000000070b037c11 */ /* 0x040fe2000f8e18ff */
[----:B------:R-:W-:Y:S01]  /*1f50*/  NOP ;  /* 0x0000000000007918 */ /* 0x000fe20000000000 */
[----:B-1----:R-:W-:Y:S02]  /*1f60*/  SHF.L.U32 R0, R10, 0x1f, RZ ;  /* 0x0000001f0a007819 */ /* 0x002fe400000006ff */
[----:B------:R-:W-:Y:S02]  /*1f70*/  LEA R5, R11, UR7, 0x4 ;  /* 0x000000070b057c11 */ /* 0x000fe4000f8e20ff */
[----:B---3--:R-:W1:Y:S02]  /*1f80*/  SYNCS.PHASECHK.TRANS64.TRYWAIT P0, [R3+URZ+0x60], R0 ;  /* 0x00006000030075a7 */ /* 0x008e6400080011ff */
[----:B-1----:R-:W-:Y:S05]  /*1f90*/  @!P0 BRA `(.L_x_39) ;  /* 0x0000005800088947 */ /* 0x002fea0003800000 */
.L_x_114:
[----:B------:R-:W3:Y:S01]  /*1fa0*/  LDS.128 R4, [R5+0xf0] ;  /* 0x0000f00005047984 */ /* 0x000ee20000000c00 */
[----:B------:R-:W-:Y:S01]  /*1fb0*/  UISETP.GE.AND UP0, UPT, UR42, 0x1, UPT ;  /* 0x000000012a00788c */ /* 0x000fe2000bf06270 */
[----:B------:R-:W-:Y:S01]  /*1fc0*/  @!PT LDS RZ, [RZ] ;  /* 0x00000000fffff984 */ /* 0x000fe20000000800 */
[----:B------:R-:W-:Y:S01]  /*1fd0*/  @!PT LDS RZ, [RZ] ;  /* 0x00000000fffff984 */ /* 0x000fe20000000800 */
[----:B------:R-:W-:Y:S01]  /*1fe0*/  @!PT LDS RZ, [RZ] ;  /* 0x00000000fffff984 */ /* 0x000fe20000000800 */
[----:B------:R-:W-:Y:S01]  /*1ff0*/  @!PT LDS RZ, [RZ] ;  /* 0x00000000fffff984 */ /* 0x000fe20000000800 */
[----:B------:R4:W-:Y:S06]  /*2000*/  MEMBAR.ALL.CTA ;  /* 0x0000000000007992 */ /* 0x0009ec0000008000 */
[----:B----4-:R-:W4:Y:S01]  /*2010*/  FENCE.VIEW.ASYNC.S ;  /* 0x00000000000073c6 */ /* 0x010f220000000000 */
[----:B---3--:R-:W-:-:S13]  /*2020*/  LOP3.LUT P0, RZ, R6, 0x1, RZ, 0xc0, !PT ;  /* 0x0000000106ff7812 */ /* 0x008fda000780c0ff */
[----:B----4-:R-:W-:Y:S01]  /*2030*/  VOTEU.ANY UP1, P0 ;  /* 0x0000000000ff7886 */ /* 0x010fe20000020100 */
[----:B------:R-:W-:-:S13]  /*2040*/  PLOP3.LUT P0, PT, PT, PT, UP1, 0x80, 0x8 ;  /* 0x000000000008781c */ /* 0x000fda0003f0f018 */
[----:B-1----:R-:W-:Y:S02]  /*2050*/  @P0 LOP3.LUT R0, R5, 0xffff, RZ, 0xc0, !PT ;  /* 0x0000ffff05000812 */ /* 0x002fe400078ec0ff */
[----:B------:R-:W-:Y:S02]  /*2060*/  @P0 MOV R2, R4 ;  /* 0x0000000400020202 */ /* 0x000fe40000000f00 */
[----:B------:R-:W-:Y:S01]  /*2070*/  @P0 R2UR UR6, R0 ;  /* 0x00000000000602ca */ /* 0x000fe200000e0000 */
[----:B------:R-:W-:Y:S01]  /*2080*/  VIADD R0, R3, 0x70 ;  /* 0x0000007003007836 */ /* 0x000fe20000000000 */
[----:B------:R-:W-:Y:S02]  /*2090*/  @P0 SHF.R.U32.HI R4, RZ, 0x10, R5 ;  /* 0x00000010ff040819 */ /* 0x000fe40000011605 */
[----:B------:R-:W-:Y:S02]  /*20a0*/  @P0 R2UR UR8, R2 ;  /* 0x00000000020802ca */ /* 0x000fe400000e0000 */
[----:B------:R-:W-:-:S02]  /*20b0*/  PRMT R0, RZ, 0x654, R0 ;  /* 0x00000654ff007816 */ /* 0x000fc40000000000 */
[----:B------:R-:W-:Y:S02]  /*20c0*/  @P0 R2UR UR4, R4 ;  /* 0x00000000040402ca */ /* 0x000fe400000e0000 */
[----:B------:R1:W-:Y:S03]  /*20d0*/  SYNCS.ARRIVE.TRANS64.RED.A1T0 RZ, [R0+URZ], RZ ;  /* 0x000000ff00ff79a7 */ /* 0x0003e600081004ff */
[----:B------:R-:W-:-:S04]  /*20e0*/  @UP1 UMOV UR37, UR6 ;  /* 0x0000000600251c82 */ /* 0x000fc80008000000 */
[----:B------:R-:W-:-:S04]  /*20f0*/  @UP1 UMOV UR38, UR8 ;  /* 0x0000000800261c82 */ /* 0x000fc80008000000 */
[----:B------:R-:W-:Y:S01]  /*2100*/  @UP1 UMOV UR36, UR4 ;  /* 0x0000000400241c82 */ /* 0x000fe20008000000 */
[----:B------:R-:W-:Y:S05]  /*2110*/  BRA.U !UP0, `(.L_x_40) ;  /* 0x0000000108d47547 */ /* 0x000fea000b800000 */
[----:B------:R-:W2:Y:S01]  /*2120*/  LDCU.128 UR12, c[0x0][0xb10] ;  /* 0x00016200ff0c77ac */ /* 0x000ea20008000c00 */
[----:B------:R-:W3:Y:S01]  /*2130*/  LDCU UR25, c[0x0][0xb20] ;  /* 0x00016400ff1977ac */ /* 0x000ee20008000800 */
[----:B------:R-:W4:Y:S01]  /*2140*/  LDCU UR20, c[0x0][0xb0c] ;  /* 0x00016180ff1477ac */ /* 0x000f220008000800 */
[----:B------:R-:W1:Y:S01]  /*2150*/  LDCU.64 UR10, c[0x0][0xb28] ;  /* 0x00016500ff0a77ac */ /* 0x000e620008000a00 */
[----:B------:R-:W-:Y:S02]  /*2160*/  UISETP.NE.AND UP3, UPT, UR42, 0x1, UPT ;  /* 0x000000012a00788c */ /* 0x000fe4000bf65270 */
[----:B--2---:R-:W-:Y:S02]  /*2170*/  UIMAD.WIDE.U32 UR16, UR39, UR15, URZ ;  /* 0x0000000f271072a5 */ /* 0x004fe4000f8e00ff */
[----:B------:R-:W-:Y:S02]  /*2180*/  UIMAD.WIDE.U32 UR8, UR40, UR12, URZ ;  /* 0x0000000c280872a5 */ /* 0x000fe4000f8e00ff */
[----:B------:R-:W-:-:S02]  /*2190*/  UISETP.NE.AND UP0, UPT, UR14, 0x1, UPT ;  /* 0x000000010e00788c */ /* 0x000fc4000bf05270 */
[----:B------:R-:W-:Y:S01]  /*21a0*/  UIMAD.WIDE.U32 UR22, UR37, UR15, URZ ;  /* 0x0000000f251672a5 */ /* 0x000fe2000f8e00ff */
[----:B------:R-:W-:Y:S02]  /*21b0*/  UMOV UR16, UR17 ;  /* 0x0000001100107c82 */ /* 0x000fe40008000000 */
[----:B------:R-:W-:Y:S01]  /*21c0*/  UMOV UR8, UR9 ;  /* 0x0000000900087c82 */ /* 0x000fe20008000000 */
[----:B---3--:R-:W-:Y:S02]  /*21d0*/  USHF.R.U32.HI UR16, URZ, UR25, UR16 ;  /* 0x00000019ff107299 */ /* 0x008fe40008011610 */
[----:B----4-:R-:W-:Y:S02]  /*21e0*/  UISETP.NE.AND UP2, UPT, UR20, 0x1, UPT ;  /* 0x000000011400788c */ /* 0x010fe4000bf45270 */
[----:B------:R-:W-:Y:S02]  /*21f0*/  USHF.R.U32.HI UR8, URZ, UR13, UR8 ;  /* 0x0000000dff087299 */ /* 0x000fe40008011608 */
[----:B------:R-:W-:-:S02]  /*2200*/  USEL UR6, UR39, UR16, !UP0 ;  /* 0x0000001027067287 */ /* 0x000fc4000c000000 */
[----:B------:R-:W-:Y:S02]  /*2210*/  USEL UR8, UR40, UR8, !UP2 ;  /* 0x0000000828087287 */ /* 0x000fe4000d000000 */
[----:B-1----:R-:W-:Y:S01]  /*2220*/  UIMAD.WIDE.U32 UR16, UR6, UR10, URZ ;  /* 0x0000000a061072a5 */ /* 0x002fe2000f8e00ff */
[----:B------:R-:W-:Y:S01]  /*2230*/  UMOV UR4, UR23 ;  /* 0x0000001700047c82 */ /* 0x000fe20008000000 */
[----:B------:R-:W-:Y:S02]  /*2240*/  UIMAD.WIDE.U32 UR18, UR38, UR12, URZ ;  /* 0x0000000c261272a5 */ /* 0x000fe4000f8e00ff */
[----:B------:R-:W-:-:S03]  /*2250*/  UIMAD.WIDE.U32 UR22, UR8, UR10, URZ ;  /* 0x0000000a081672a5 */ /* 0x000fc6000f8e00ff */
[----:B------:R-:W-:Y:S01]  /*2260*/  UMOV UR16, UR17 ;  /* 0x0000001100107c82 */ /* 0x000fe20008000000 */
[----:B------:R-:W-:Y:S02]  /*2270*/  USHF.R.U32.HI UR4, URZ, UR25, UR4 ;  /* 0x00000019ff047299 */ /* 0x000fe40008011604 */
[----:B------:R-:W-:Y:S01]  /*2280*/  @UP3 USHF.R.U32.HI UR6, URZ, UR11, UR16 ;  /* 0x0000000bff063299 */ /* 0x000fe20008011610 */
[----:B------:R-:W-:Y:S01]  /*2290*/  UMOV UR18, UR19 ;  /* 0x0000001300127c82 */ /* 0x000fe20008000000 */
[----:B------:R-:W-:Y:S01]  /*22a0*/  UMOV UR22, UR23 ;  /* 0x0000001700167c82 */ /* 0x000fe20008000000 */
[----:B------:R-:W-:Y:S02]  /*22b0*/  USHF.R.U32.HI UR13, URZ, UR13, UR18 ;  /* 0x0000000dff0d7299 */ /* 0x000fe40008011612 */
[----:B------:R-:W-:Y:S02]  /*22c0*/  USEL UR4, UR37, UR4, !UP0 ;  /* 0x0000000425047287 */ /* 0x000fe4000c000000 */
[----:B------:R-:W-:-:S02]  /*22d0*/  @UP3 USHF.R.U32.HI UR8, URZ, UR11, UR22 ;  /* 0x0000000bff083299 */ /* 0x000fc40008011616 */
[----:B------:R-:W-:Y:S02]  /*22e0*/  UIMAD UR9, UR42, UR6, URZ ;  /* 0x000000062a0972a4 */ /* 0x000fe4000f8e02ff */
[----:B------:R-:W-:Y:S02]  /*22f0*/  USEL UR6, UR38, UR13, !UP2 ;  /* 0x0000000d26067287 */ /* 0x000fe4000d000000 */
[----:B------:R-:W-:Y:S02]  /*2300*/  UIMAD UR12, UR42, UR8, URZ ;  /* 0x000000082a0c72a4 */ /* 0x000fe4000f8e02ff */
[----:B------:R-:W-:Y:S02]  /*2310*/  UISETP.GE.AND UP0, UPT, UR4, UR9, UPT ;  /* 0x000000090400728c */ /* 0x000fe4000bf06270 */
[----:B------:R-:W-:Y:S02]  /*2320*/  UIMAD.WIDE.U32 UR16, UR4, UR10, URZ ;  /* 0x0000000a041072a5 */ /* 0x000fe4000f8e00ff */
[----:B------:R-:W-:-:S02]  /*2330*/  UISETP.GE.OR UP0, UPT, UR6, UR12, UP0 ;  /* 0x0000000c0600728c */ /* 0x000fc40008706670 */
[----:B------:R-:W-:Y:S02]  /*2340*/  UIMAD.WIDE.U32 UR12, UR6, UR10, URZ ;  /* 0x0000000a060c72a5 */ /* 0x000fe4000f8e00ff */
[----:B------:R-:W-:Y:S01]  /*2350*/  UIADD3 UR15, UPT, UPT, -UR4, URZ, URZ ;  /* 0x000000ff040f7290 */ /* 0x000fe2000fffe1ff */
[----:B------:R-:W-:Y:S01]  /*2360*/  UMOV UR10, UR17 ;  /* 0x00000011000a7c82 */ /* 0x000fe20008000000 */
[----:B------:R-:W-:Y:S02]  /*2370*/  UIADD3 UR12, UPT, UPT, -UR6, URZ, URZ ;  /* 0x000000ff060c7290 */ /* 0x000fe4000fffe1ff */
[----:B------:R-:W-:-:S03]  /*2380*/  USHF.R.U32.HI UR10, URZ, UR11, UR10 ;  /* 0x0000000bff0a7299 */ /* 0x000fc6000801160a */
[----:B------:R-:W-:Y:S01]  /*2390*/  @!UP0 UMOV UR9, UR13 ;  /* 0x0000000d00098c82 */ /* 0x000fe20008000000 */
[----:B------:R-:W-:Y:S02]  /*23a0*/  UIMAD UR15, UR14, UR15, UR37 ;  /* 0x0000000f0e0f72a4 */ /* 0x000fe4000f8e0225 */
[----:B------:R-:W-:Y:S02]  /*23b0*/  USEL UR10, UR4, UR10, !UP3 ;  /* 0x0000000a040a7287 */ /* 0x000fe4000d800000 */
[----:B------:R-:W-:Y:S02]  /*23c0*/  @!UP0 USHF.R.U32.HI UR9, URZ, UR11, UR9 ;  /* 0x0000000bff098299 */ /* 0x000fe40008011609 */
[----:B------:R-:W-:Y:S02]  /*23d0*/  UIADD3 UR11, UPT, UPT, -UR10, URZ, URZ ;  /* 0x000000ff0a0b7290 */ /* 0x000fe4000fffe1ff */
[----:B------:R-:W-:Y:S02]  /*23e0*/  @!UP0 USEL UR9, UR6, UR9, !UP3 ;  /* 0x0000000906098287 */ /* 0x000fe4000d800000 */
[----:B------:R-:W-:-:S02]  /*23f0*/  UIMAD UR11, UR42, UR11, UR4 ;  /* 0x0000000b2a0b72a4 */ /* 0x000fc4000f8e0204 */
[----:B------:R-:W-:Y:S02]  /*2400*/  @!UP0 UIADD3 UR10, UPT, UPT, UR10, -UR9, URZ ;  /* 0x800000090a0a8290 */ /* 0x000fe4000fffe0ff */
[----:B------:R-:W-:Y:S02]  /*2410*/  @!UP0 UIMAD UR9, UR11, UR8, UR9 ;  /* 0x000000080b0982a4 */ /* 0x000fe4000f8e0209 */
[----:B------:R-:W-:Y:S02]  /*2420*/  @!UP0 UIMAD UR4, UR42, UR10, UR6 ;  /* 0x0000000a2a0482a4 */ /* 0x000fe4000f8e0206 */
[----:B------:R-:W-:Y:S02]  /*2430*/  UIMAD UR8, UR20, UR12, UR38 ;  /* 0x0000000c140872a4 */ /* 0x000fe4000f8e0226 */
[----:B------:R-:W-:Y:S01]  /*2440*/  UIMAD UR37, UR4, UR14, UR15 ;  /* 0x0000000e042572a4 */ /* 0x000fe2000f8e020f */
[----:B------:R-:W-:Y:S02]  /*2450*/  @!UP0 UMOV UR6, UR9 ;  /* 0x0000000900068c82 */ /* 0x000fe40008000000 */
[----:B------:R-:W-:-:S12]  /*2460*/  UIMAD UR38, UR6, UR20, UR8 ;  /* 0x00000014062672a4 */ /* 0x000fd8000f8e0208 */
.L_x_40:
[----:B------:R-:W3:Y:S02]  /*2470*/  LDCU UR4, c[0x0][0xb30] ;  /* 0x00016600ff0477ac */ /* 0x000ee40008000800 */
[----:B---3--:R-:W-:-:S09]  /*2480*/  UISETP.NE.AND UP0, UPT, UR4, 0x1, UPT ;  /* 0x000000010400788c */ /* 0x008fd2000bf05270 */
[----:B------:R-:W-:Y:S05]  /*2490*/  BRA.U UP0, `(.L_x_41) ;  /* 0x0000000100447547 */ /* 0x000fea000b800000 */
[----:B------:R-:W3:Y:S01]  /*24a0*/  LDCU.128 UR12, c[0x0][0xb10] ;  /* 0x00016200ff0c77ac */ /* 0x000ee20008000c00 */
[----:B------:R-:W4:Y:S01]  /*24b0*/  LDCU UR16, c[0x0][0xb0c] ;  /* 0x00016180ff1077ac */ /* 0x000f220008000800 */
[----:B------:R-:W1:Y:S01]  /*24c0*/  LDCU UR17, c[0x0][0xb20] ;  /* 0x00016400ff1177ac */ /* 0x000e620008000800 */
[----:B---3--:R-:W-:Y:S02]  /*24d0*/  UIMAD.WIDE.U32 UR10, UR38, UR12, URZ ;  /* 0x0000000c260a72a5 */ /* 0x008fe4000f8e00ff */
[----:B------:R-:W-:Y:S02]  /*24e0*/  UIMAD.WIDE.U32 UR8, UR37, UR15, URZ ;  /* 0x0000000f250872a5 */ /* 0x000fe4000f8e00ff */
[----:B----4-:R-:W-:Y:S02]  /*24f0*/  UISETP.NE.AND UP2, UPT, UR16, 0x1, UPT ;  /* 0x000000011000788c */ /* 0x010fe4000bf45270 */
[----:B------:R-:W-:Y:S01]  /*2500*/  UISETP.NE.AND UP0, UPT, UR14, 0x1, UPT ;  /* 0x000000010e00788c */ /* 0x000fe2000bf05270 */
[----:B------:R-:W-:-:S02]  /*2510*/  UMOV UR6, UR11 ;  /* 0x0000000b00067c82 */ /* 0x000fc40008000000 */
[----:B------:R-:W-:Y:S01]  /*2520*/  UMOV UR4, UR9 ;  /* 0x0000000900047c82 */ /* 0x000fe20008000000 */
[----:B------:R-:W-:Y:S02]  /*2530*/  USHF.R.U32.HI UR6, URZ, UR13, UR6 ;  /* 0x0000000dff067299 */ /* 0x000fe40008011606 */
[----:B-1----:R-:W-:Y:S02]  /*2540*/  USHF.R.U32.HI UR4, URZ, UR17, UR4 ;  /* 0x00000011ff047299 */ /* 0x002fe40008011604 */
[----:B------:R-:W-:Y:S02]  /*2550*/  USEL UR6, UR38, UR6, !UP2 ;  /* 0x0000000626067287 */ /* 0x000fe4000d000000 */
[----:B------:R-:W-:-:S04]  /*2560*/  USEL UR4, UR37, UR4, !UP0 ;  /* 0x0000000425047287 */ /* 0x000fc8000c000000 */
[----:B------:R-:W-:Y:S02]  /*2570*/  UIADD3 UR8, UPT, UPT, UR6, -UR4, URZ ;  /* 0x8000000406087290 */ /* 0x000fe4000fffe0ff */
[----:B------:R-:W-:Y:S02]  /*2580*/  UIADD3 UR4, UPT, UPT, -UR6, UR4, URZ ;  /* 0x0000000406047290 */ /* 0x000fe4000fffe1ff */
[----:B------:R-:W-:Y:S02]  /*2590*/  UIMAD UR37, UR8, UR14, UR37 ;  /* 0x0000000e082572a4 */ /* 0x000fe4000f8e0225 */
[----:B------:R-:W-:-:S12]  /*25a0*/  UIMAD UR38, UR4, UR16, UR38 ;  /* 0x00000010042672a4 */ /* 0x000fd8000f8e0226 */
.L_x_41:
[----:B------:R-:W-:Y:S01]  /*25b0*/  VIADD R11, R11, 0x1 ;  /* 0x000000010b0b7836 */ /* 0x000fe20000000000 */
[----:B------:R-:W-:Y:S01]  /*25c0*/  PLOP3.LUT P1, PT, PT, PT, PT, 0x80, 0x8 ;  /* 0x000000000008781c */ /* 0x000fe20003f2f070 */
[----:B------:R-:W-:Y:S02]  /*25d0*/  UIADD3 UR20, UPT, UPT, UR38, UR62, URZ ;  /* 0x0000003e26147290 */ /* 0x000fe4000fffe0ff */
[----:B------:R-:W-:Y:S01]  /*25e0*/  UIADD3 UR30, UPT, UPT, UR37, UR59, URZ ;  /* 0x0000003b251e7290 */ /* 0x000fe2000fffe0ff */
[----:B------:R-:W-:-:S04]  /*25f0*/  ISETP.NE.AND P0, PT, R11, 0x2, PT ;  /* 0x000000020b00780c */ /* 0x000fc80003f05270 */
[----:B------:R-:W-:Y:S02]  /*2600*/  SEL R3, RZ, 0x1, P0 ;  /* 0x00000001ff037807 */ /* 0x000fe40000000000 */
[----:B------:R-:W-:Y:S02]  /*2610*/  SEL R11, R11, RZ, P0 ;  /* 0x000000ff0b0b7207 */ /* 0x000fe40000000000 */
[----:B------:R-:W-:Y:S01]  /*2620*/  LOP3.LUT R10, R10, R3, RZ, 0x3c, !PT ;  /* 0x000000030a0a7212 */ /* 0x000fe200078e3cff */
[----:B------:R-:W-:Y:S06]  /*2630*/  BRA.U UP1, `(.L_x_42) ;  /* 0xfffffff1015c7547 */ /* 0x000fec000b83ffff */
[----:B------:R-:W-:Y:S01]  /*2640*/  UIADD3 UR7, UPT, UPT, UR7, 0x18, URZ ;  /* 0x0000001807077890 */ /* 0x000fe2000fffe0ff */
[----:B------:R-:W-:-:S03]  /*2650*/  SHF.L.U32 R3, R12, 0x1f, RZ ;  /* 0x0000001f0c037819 */ /* 0x000fc600000006ff */
[----:B------:R-:W-:-:S09]  /*2660*/  ULEA UR4, UR5, UR7, 0x3 ;  /* 0x0000000705047291 */ /* 0x000fd2000f8e18ff */
[----:B------:R-:W3:Y:S02]  /*2670*/  SYNCS.PHASECHK.TRANS64.TRYWAIT P0, [UR4], R3 ;  /* 0x00000003ff0075a7 */ /* 0x000ee40008001104 */
[----:B---3--:R-:W-:Y:S05]  /*2680*/  @!P0 BRA `(.L_x_43) ;  /* 0x0000005000608947 */ /* 0x008fea0003800000 */
.L_x_116:
[----:B------:R-:W-:-:S04]  /*2690*/  UIADD3 UR4, UPT, UPT, UR5, 0x1, URZ ;  /* 0x0000000105047890 */ /* 0x000fc8000fffe0ff */
[----:B------:R-:W-:-:S04]  /*26a0*/  UISETP.NE.AND UP0, UPT, UR4, 0x3, UPT ;  /* 0x000000030400788c */ /* 0x000fc8000bf05270 */
[----:B------:R-:W-:Y:S02]  /*26b0*/  USEL UR6, URZ, 0x1, UP0 ;  /* 0x00000001ff067887 */ /* 0x000fe40008000000 */
[----:B------:R-:W-:-:S04]  /*26c0*/  USEL UR4, UR4, URZ, UP0 ;  /* 0x000000ff04047287 */ /* 0x000fc80008000000 */
[----:B------:R-:W-:Y:S01]  /*26d0*/  ULEA UR5, UR4, UR7, 0x3 ;  /* 0x0000000704057291 */ /* 0x000fe2000f8e18ff */
[----:B------:R-:W-:-:S04]  /*26e0*/  LOP3.LUT R12, R12, UR6, RZ, 0x3c, !PT ;  /* 0x000000060c0c7c12 */ /* 0x000fc8000f8e3cff */
[----:B-1----:R-:W-:-:S04]  /*26f0*/  SHF.L.U32 R3, R12, 0x1f, RZ ;  /* 0x0000001f0c037819 */ /* 0x002fc800000006ff */
[----:B------:R-:W1:Y:S02]  /*2700*/  SYNCS.PHASECHK.TRANS64.TRYWAIT P0, [UR5], R3 ;  /* 0x00000003ff0075a7 */ /* 0x000e640008001105 */
[----:B-1----:R-:W-:Y:S05]  /*2710*/  @!P0 BRA `(.L_x_44) ;  /* 0x0000005000548947 */ /* 0x002fea0003800000 */
.L_x_118:
[----:B------:R-:W-:-:S04]  /*2720*/  UIADD3 UR4, UPT, UPT, UR4, 0x1, URZ ;  /* 0x0000000104047890 */ /* 0x000fc8000fffe0ff */
[----:B------:R-:W-:-:S04]  /*2730*/  UISETP.NE.AND UP0, UPT, UR4, 0x3, UPT ;  /* 0x000000030400788c */ /* 0x000fc8000bf05270 */
[----:B------:R-:W-:Y:S02]  /*2740*/  USEL UR5, URZ, 0x1, UP0 ;  /* 0x00000001ff057887 */ /* 0x000fe40008000000 */
[----:B------:R-:W-:-:S04]  /*2750*/  USEL UR4, UR4, URZ, UP0 ;  /* 0x000000ff04047287 */ /* 0x000fc80008000000 */
[----:B------:R-:W-:Y:S01]  /*2760*/  ULEA UR4, UR4, UR7, 0x3 ;  /* 0x0000000704047291 */ /* 0x000fe2000f8e18ff */
[----:B-1----:R-:W-:-:S04]  /*2770*/  LOP3.LUT R3, R12, UR5, RZ, 0x3c, !PT ;  /* 0x000000050c037c12 */ /* 0x002fc8000f8e3cff */
[----:B------:R-:W-:Y:S01]  /*2780*/  SHF.L.U32 R3, R3, 0x1f, RZ ;  /* 0x0000001f03037819 */ /* 0x000fe200000006ff */
[----:B------:R-:W-:-:S07]  /*2790*/  IMAD.U32 R0, RZ, RZ, UR4 ;  /* 0x00000004ff007e24 */ /* 0x000fce000f8e00ff */
.L_x_45:
[----:B-1----:R1:W3:Y:S02]  /*27a0*/  SYNCS.PHASECHK.TRANS64.TRYWAIT P0, [R0+URZ], R3 ;  /* 0x00000003000075a7 */ /* 0x0022e400080011ff */
[----:B---3--:R-:W-:Y:S05]  /*27b0*/  @!P0 NANOSLEEP.SYNCS 0x989680 ;  /* 0x009896800000895d */ /* 0x008fea0003900000 */
[----:B------:R-:W3:Y:S02]  /*27c0*/  @!P0 SYNCS.PHASECHK.TRANS64 P0, [R0+URZ], R3 ;  /* 0x00000003000085a7 */ /* 0x000ee400080010ff */
[----:B--23--:R-:W-:Y:S05]  /*27d0*/  @P0 EXIT ;  /* 0x000000000000094d */ /* 0x00cfea0003800000 */
[----:B------:R-:W-:Y:S05]  /*27e0*/  BRA `(.L_x_45) ;  /* 0xfffffffc00ec7947 */ /* 0x000fea000383ffff */
.L_x_22:
[----:B------:R-:W2:Y:S02]  /*27f0*/  S2UR UR4, SR_CgaCtaId ;  /* 0x00000000000479c3 */ /* 0x000ea40000008800 */
[----:B--2---:R-:W-:-:S04]  /*2800*/  UISETP.NE.AND UP0, UPT, UR4, URZ, UPT ;  /* 0x000000ff0400728c */ /* 0x004fc8000bf05270 */
[----:B------:R-:W-:-:S09]  /*2810*/  UISETP.NE.OR UP0, UPT, UR18, 0x1, UP0 ;  /* 0x000000011200788c */ /* 0x000fd20008705670 */
[----:B------:R-:W-:Y:S05]  /*2820*/  BRA.U UP0, `(.L_x_46) ;  /* 0x00000005004c7547 */ /* 0x000fea000b800000 */
[----:B------:R-:W2:Y:S01]  /*2830*/  S2UR UR5, SR_CgaCtaId ;  /* 0x00000000000579c3 */ /* 0x000ea20000008800 */
[----:B------:R-:W-:Y:S01]  /*2840*/  UMOV UR4, 0x400 ;  /* 0x0000040000047882 */ /* 0x000fe20000000000 */
[----:B------:R-:W-:Y:S01]  /*2850*/  ISETP.GE.U32.AND P2, PT, R0, 0x2, PT ;  /* 0x000000020000780c */ /* 0x000fe20003f46070 */
[----:B------:R-:W-:Y:S01]  /*2860*/  IMAD.MOV.U32 R12, RZ, RZ, 0x1 ;  /* 0x00000001ff0c7424 */ /* 0x000fe200078e00ff */
[----:B------:R-:W-:Y:S02]  /*2870*/  CS2R R10, SRZ ;  /* 0x00000000000a7805 */ /* 0x000fe4000001ff00 */
[----:B------:R-:W-:Y:S01]  /*2880*/  CS2R R8, SRZ ;  /* 0x0000000000087805 */ /* 0x000fe2000001ff00 */
[----:B--2---:R-:W-:-:S03]  /*2890*/  ULEA UR6, UR5, UR4, 0x18 ;  /* 0x0000000405067291 */ /* 0x004fc6000f8ec0ff */
[----:B------:R-:W-:-:S09]  /*28a0*/  UMOV UR5, URZ ;  /* 0x000000ff00057c82 */ /* 0x000fd20008000000 */
.L_x_50:
[----:B------:R-:W-:Y:S02]  /*28b0*/  LEA R2, R8, UR6, 0x3 ;  /* 0x0000000608027c11 */ /* 0x000fe4000f8e18ff */
[----:B------:R-:W-:-:S03]  /*28c0*/  SHF.L.U32 R5, R9, 0x1f, RZ ;  /* 0x0000001f09057819 */ /* 0x000fc600000006ff */
[----:B------:R-:W-:Y:S01]  /*28d0*/  VIADD R4, R2, 0xd0 ;  /* 0x000000d002047836 */ /* 0x000fe20000000000 */
[----:B------:R-:W2:Y:S02]  /*28e0*/  SYNCS.PHASECHK.TRANS64.TRYWAIT P0, [R2+URZ+0xc0], R5 ;  /* 0x0000c005020075a7 */ /* 0x000ea400080011ff */
[----:B--2---:R-:W-:Y:S05]  /*28f0*/  @!P0 BRA `(.L_x_47) ;  /* 0x0000004c00f48947 */ /* 0x004fea0003800000 */
.L_x_119:
[----:B------:R-:W-:Y:S01]  /*2900*/  ULEA UR4, UR5, UR6, 0x3 ;  /* 0x0000000605047291 */ /* 0x000fe2000f8e18ff */
[----:B------:R-:W-:Y:S02]  /*2910*/  PRMT R4, RZ, 0x654, R4 ;  /* 0x00000654ff047816 */ /* 0x000fe40000000004 */
[----:B--2---:R-:W-:Y:S01]  /*2920*/  SHF.L.U32 R5, R12, 0x1f, RZ ;  /* 0x0000001f0c057819 */ /* 0x004fe200000006ff */
[----:B------:R-:W-:Y:S01]  /*2930*/  UIADD3 UR7, UPT, UPT, UR4, 0x60, URZ ;  /* 0x0000006004077890 */ /* 0x000fe2000fffe0ff */
[----:B------:R2:W-:Y:S05]  /*2940*/  SYNCS.ARRIVE.TRANS64.RED.A1T0 RZ, [R4+URZ], RZ ;  /* 0x000000ff04ff79a7 */ /* 0x0005ea00081004ff */
[----:B------:R-:W-:Y:S01]  /*2950*/  IMAD.U32 R7, RZ, RZ, UR7 ;  /* 0x00000007ff077e24 */ /* 0x000fe2000f8e00ff */
[----:B------:R-:W3:Y:S04]  /*2960*/  SYNCS.PHASECHK.TRANS64.TRYWAIT P0, [UR4+0x70], R5 ;  /* 0x00007005ff0075a7 */ /* 0x000ee80008001104 */
[----:B------:R-:W-:Y:S01]  /*2970*/  PRMT R6, R0, 0x654, R7 ;  /* 0x0000065400067816 */ /* 0x000fe20000000007 */
[----:B--2---:R-:W-:Y:S01]  /*2980*/  @!P2 IMAD.MOV.U32 R4, RZ, RZ, 0x10 ;  /* 0x00000010ff04a424 */ /* 0x004fe200078e00ff */
[----:B---3--:R-:W-:Y:S06]  /*2990*/  @!P0 BRA `(.L_x_48) ;  /* 0x0000004c00e08947 */ /* 0x008fec0003800000 */
.L_x_121:
[----:B------:R-:W-:Y:S01]  /*29a0*/  ULEA UR8, UR5, UR6, 0x4 ;  /* 0x0000000605087291 */ /* 0x000fe2000f8e20ff */
[----:B------:R-:W-:Y:S01]  /*29b0*/  SEL R3, R6, R3, !P2 ;  /* 0x0000000306037207 */ /* 0x000fe20005000000 */
[----:B------:R-:W-:Y:S01]  /*29c0*/  UIADD3 UR9, UPT, UPT, UR4, 0x60, URZ ;  /* 0x0000006004097890 */ /* 0x000fe2000fffe0ff */
[----:B--2---:R-:W-:Y:S01]  /*29d0*/  LEA R2, R11, UR6, 0x3 ;  /* 0x000000060b027c11 */ /* 0x004fe2000f8e18ff */
[----:B------:R-:W-:Y:S01]  /*29e0*/  UIADD3 UR8, UPT, UPT, UR8, 0xf0, URZ ;  /* 0x000000f008087890 */ /* 0x000fe2000fffe0ff */
[----:B------:R-:W-:Y:S01]  /*29f0*/  SHF.L.U32 R5, R10, 0x1f, RZ ;  /* 0x0000001f0a057819 */ /* 0x000fe200000006ff */
[----:B------:R2:W-:Y:S01]  /*2a00*/  @!P2 SYNCS.ARRIVE.TRANS64.RED RZ, [R3+URZ], R4 ;  /* 0x0000000403ffa9a7 */ /* 0x0005e200080004ff */
[----:B------:R-:W-:Y:S01]  /*2a10*/  UIADD3 UR4, UPT, UPT, UR5, 0x1, URZ ;  /* 0x0000000105047890 */ /* 0x000fe2000fffe0ff */
[----:B------:R-:W-:-:S03]  /*2a20*/  VIADD R8, R8, 0x1 ;  /* 0x0000000108087836 */ /* 0x000fc60000000000 */
[----:B------:R-:W-:Y:S02]  /*2a30*/  UISETP.NE.AND UP0, UPT, UR4, 0x2, UPT ;  /* 0x000000020400788c */ /* 0x000fe4000bf05270 */
[----:B------:R-:W-:Y:S06]  /*2a40*/  UGETNEXTWORKID.BROADCAST [UR8], [UR9] ;  /* 0x00000000080073ca */ /* 0x000fec0008000100 */
[----:B------:R-:W-:Y:S01]  /*2a50*/  USEL UR7, URZ, 0x1, UP0 ;  /* 0x00000001ff077887 */ /* 0x000fe20008000000 */
[----:B------:R-:W-:Y:S01]  /*2a60*/  ISETP.NE.AND P0, PT, R8, 0x2, PT ;  /* 0x000000020800780c */ /* 0x000fe20003f05270 */
[----:B------:R-:W-:Y:S01]  /*2a70*/  USEL UR5, UR4, URZ, UP0 ;  /* 0x000000ff04057287 */ /* 0x000fe20008000000 */
[----:B------:R-:W3:Y:S03]  /*2a80*/  SYNCS.PHASECHK.TRANS64.TRYWAIT P1, [R2+URZ+0x60], R5 ;  /* 0x00006005020075a7 */ /* 0x000ee600080211ff */
[----:B------:R-:W-:Y:S01]  /*2a90*/  LOP3.LUT R12, R12, UR7, RZ, 0x3c, !PT ;  /* 0x000000070c0c7c12 */ /* 0x000fe2000f8e3cff */
[----:B--23--:R-:W-:Y:S07]  /*2aa0*/  @!P1 BRA `(.L_x_49) ;  /* 0x0000004c00b49947 */ /* 0x00cfee0003800000 */
.L_x_122:
[C---:B------:R-:W-:Y:S01]  /*2ab0*/  LEA R4, R11.reuse, UR6, 0x4 ;  /* 0x000000060b047c11 */ /* 0x040fe2000f8e20ff */
[----:B--2---:R-:W-:Y:S01]  /*2ac0*/  VIADD R2, R2, 0x70 ;  /* 0x0000007002027836 */ /* 0x004fe20000000000 */
[----:B------:R-:W-:Y:S01]  /*2ad0*/  SEL R8, R8, RZ, P0 ;  /* 0x000000ff08087207 */ /* 0x000fe20000000000 */
[----:B------:R-:W-:-:S03]  /*2ae0*/  VIADD R11, R11, 0x1 ;  /* 0x000000010b0b7836 */ /* 0x000fc60000000000 */
[----:B------:R-:W2:Y:S01]  /*2af0*/  LDS.128 R4, [R4+0xf0] ;  /* 0x0000f00004047984 */ /* 0x000ea20000000c00 */
[----:B------:R-:W-:Y:S02]  /*2b00*/  PRMT R2, RZ, 0x654, R2 ;  /* 0x00000654ff027816 */ /* 0x000fe40000000002 */
[C---:B------:R-:W-:Y:S01]  /*2b10*/  ISETP.NE.AND P1, PT, R11.reuse, 0x2, PT ;  /* 0x000000020b00780c */ /* 0x040fe20003f25270 */
[----:B------:R-:W-:Y:S01]  /*2b20*/  @!PT LDS RZ, [RZ] ;  /* 0x00000000fffff984 */ /* 0x000fe20000000800 */
[----:B------:R-:W-:Y:S01]  /*2b30*/  @!PT LDS RZ, [RZ] ;  /* 0x00000000fffff984 */ /* 0x000fe20000000800 */
[----:B------:R-:W-:Y:S01]  /*2b40*/  @!PT LDS RZ, [RZ] ;  /* 0x00000000fffff984 */ /* 0x000fe20000000800 */
[----:B------:R-:W-:Y:S01]  /*2b50*/  @!PT LDS RZ, [RZ] ;  /* 0x00000000fffff984 */ /* 0x000fe20000000800 */
[----:B------:R3:W-:Y:S06]  /*2b60*/  MEMBAR.ALL.CTA ;  /* 0x0000000000007992 */ /* 0x0007ec0000008000 */
[----:B---3--:R-:W3:Y:S01]  /*2b70*/  FENCE.VIEW.ASYNC.S ;  /* 0x00000000000073c6 */ /* 0x008ee20000000000 */
[----:B------:R-:W-:Y:S01]  /*2b80*/  SEL R11, R11, RZ, P1 ;  /* 0x000000ff0b0b7207 */ /* 0x000fe20000800000 */
[----:B---3--:R3:W-:Y:S01]  /*2b90*/  SYNCS.ARRIVE.TRANS64.RED.A1T0 RZ, [R2+URZ], RZ ;  /* 0x000000ff02ff79a7 */ /* 0x0087e200081004ff */
[----:B--2---:R-:W-:-:S02]  /*2ba0*/  LOP3.LUT P3, RZ, R6, 0x1, RZ, 0xc0, !PT ;  /* 0x0000000106ff7812 */ /* 0x004fc4000786c0ff */
[----:B------:R-:W-:-:S04]  /*2bb0*/  SEL R5, RZ, 0x1, P1 ;  /* 0x00000001ff057807 */ /* 0x000fc80000800000 */
[----:B------:R-:W-:Y:S02]  /*2bc0*/  LOP3.LUT R10, R10, R5, RZ, 0x3c, !PT ;  /* 0x000000050a0a7212 */ /* 0x000fe400078e3cff */
[----:B---3--:R-:W-:-:S04]  /*2bd0*/  SEL R2, RZ, 0x1, P0 ;  /* 0x00000001ff027807 */ /* 0x008fc80000000000 */
[----:B------:R-:W-:Y:S01]  /*2be0*/  LOP3.LUT R9, R9, R2, RZ, 0x3c, !PT ;  /* 0x0000000209097212 */ /* 0x000fe200078e3cff */
[----:B------:R-:W-:Y:S06]  /*2bf0*/  @P3 BRA `(.L_x_50) ;  /* 0xfffffffc002c3947 */ /* 0x000fec000383ffff */
[----:B------:R-:W-:Y:S01]  /*2c00*/  ULEA UR4, UR5, UR6, 0x3 ;  /* 0x0000000605047291 */ /* 0x000fe2000f8e18ff */
[----:B------:R-:W-:-:S08]  /*2c10*/  SHF.L.U32 R3, R12, 0x1f, RZ ;  /* 0x0000001f0c037819 */ /* 0x000fd000000006ff */
[----:B------:R-:W2:Y:S02]  /*2c20*/  SYNCS.PHASECHK.TRANS64 P0, [UR4+0x70], R3 ;  /* 0x00007003ff0075a7 */ /* 0x000ea40008001004 */
[----:B--2---:R-:W-:Y:S05]  /*2c30*/  @P0 BRA `(.L_x_51) ;  /* 0x0000000000080947 */ /* 0x004fea0003800000 */
[----:B------:R-:W2:Y:S02]  /*2c40*/  SYNCS.PHASECHK.TRANS64.TRYWAIT P0, [UR4+0x70], R3 ;  /* 0x00007003ff0075a7 */ /* 0x000ea40008001104 */
[----:B--2---:R-:W-:Y:S05]  /*2c50*/  @!P0 BRA `(.L_x_52) ;  /* 0x0000004c005c8947 */ /* 0x004fea0003800000 */
.L_x_51:
[----:B------:R-:W-:-:S04]  /*2c60*/  UIADD3 UR7, UPT, UPT, UR5, 0x1, URZ ;  /* 0x0000000105077890 */ /* 0x000fc8000fffe0ff */
[----:B------:R-:W-:-:S04]  /*2c70*/  UISETP.NE.AND UP0, UPT, UR7, 0x2, UPT ;  /* 0x000000020700788c */ /* 0x000fc8000bf05270 */
[----:B------:R-:W-:Y:S02]  /*2c80*/  USEL UR8, URZ, 0x1, UP0 ;  /* 0x00000001ff087887 */ /* 0x000fe40008000000 */
[----:B------:R-:W-:-:S04]  /*2c90*/  USEL UR7, UR7, URZ, UP0 ;  /* 0x000000ff07077287 */ /* 0x000fc80008000000 */
[----:B------:R-:W-:Y:S01]  /*2ca0*/  ULEA UR7, UR7, UR6, 0x3 ;  /* 0x0000000607077291 */ /* 0x000fe2000f8e18ff */
[----:B--2---:R-:W-:-:S04]  /*2cb0*/  LOP3.LUT R3, R12, UR8, RZ, 0x3c, !PT ;  /* 0x000000080c037c12 */ /* 0x004fc8000f8e3cff */
[----:B------:R-:W-:-:S04]  /*2cc0*/  SHF.L.U32 R0, R3, 0x1f, RZ ;  /* 0x0000001f03007819 */ /* 0x000fc800000006ff */
[----:B------:R-:W2:Y:S02]  /*2cd0*/  SYNCS.PHASECHK.TRANS64 P0, [UR7+0x70], R0 ;  /* 0x00007000ff0075a7 */ /* 0x000ea40008001007 */
[----:B-12---:R-:W-:Y:S05]  /*2ce0*/  @P0 EXIT ;  /* 0x000000000000094d */ /* 0x006fea0003800000 */
[----:B------:R-:W-:Y:S02]  /*2cf0*/  SHF.L.U32 R3, R3, 0x1f, RZ ;  /* 0x0000001f03037819 */ /* 0x000fe400000006ff */
[----:B------:R-:W-:-:S07]  /*2d00*/  MOV R0, UR7 ;  /* 0x0000000700007c02 */ /* 0x000fce0008000f00 */
.L_x_53:
[----:B-1----:R1:W2:Y:S02]  /*2d10*/  SYNCS.PHASECHK.TRANS64.TRYWAIT P0, [R0+URZ+0x70], R3 ;  /* 0x00007003000075a7 */ /* 0x0022a400080011ff */
[----:B--2---:R-:W-:Y:S05]  /*2d20*/  @!P0 NANOSLEEP.SYNCS 0x989680 ;  /* 0x009896800000895d */ /* 0x004fea0003900000 */
[----:B------:R-:W2:Y:S02]  /*2d30*/  @!P0 SYNCS.PHASECHK.TRANS64 P0, [R0+URZ+0x70], R3 ;  /* 0x00007003000085a7 */ /* 0x000ea400080010ff */
[----:B--2---:R-:W-:Y:S05]  /*2d40*/  @P0 EXIT ;  /* 0x000000000000094d */ /* 0x004fea0003800000 */
[----:B------:R-:W-:Y:S05]  /*2d50*/  BRA `(.L_x_53) ;  /* 0xfffffffc00ec7947 */ /* 0x000fea000383ffff */
.L_x_46:
[----:B------:R-:W-:Y:S05]  /*2d60*/  BRA.U UP4, `(.L_x_54) ;  /* 0x0000000d04847547 */ /* 0x000fea000b800000 */
[----:B------:R-:W2:Y:S01]  /*2d70*/  S2UR UR7, SR_CgaCtaId ;  /* 0x00000000000779c3 */ /* 0x000ea20000008800 */
[----:B------:R-:W-:Y:S01]  /*2d80*/  UMOV UR4, 0x40 ;  /* 0x0000004000047882 */ /* 0x000fe20000000000 */
[----:B------:R-:W-:Y:S01]  /*2d90*/  NOP ;  /* 0x0000000000007918 */ /* 0x000fe20000000000 */
[----:B------:R-:W-:Y:S01]  /*2da0*/  UMOV UR6, 0x400 ;  /* 0x0000040000067882 */ /* 0x000fe20000000000 */
[----:B--2---:R-:W-:Y:S02]  /*2db0*/  ULEA UR5, UR7, UR4, 0x18 ;  /* 0x0000000407057291 */ /* 0x004fe4000f8ec0ff */
[----:B------:R-:W-:-:S07]  /*2dc0*/  ULEA UR6, UR7, UR6, 0x18 ;  /* 0x0000000607067291 */ /* 0x000fce000f8ec0ff */
[----:B------:R-:W2:Y:S02]  /*2dd0*/  LDS.U8 R0, [UR5+0x1c] ;  /* 0x00001c05ff007984 */ /* 0x000ea40008000000 */
[----:B--2---:R-:W-:-:S13]  /*2de0*/  ISETP.NE.AND P0, PT, R0, RZ, PT ;  /* 0x000000ff0000720c */ /* 0x004fda0003f05270 */
[----:B------:R-:W-:Y:S05]  /*2df0*/  @P0 BRA `(.L_x_55) ;  /* 0x0000000000580947 */ /* 0x000fea0003800000 */
[----:B------:R-:W-:-:S13]  /*2e00*/  ELECT P0, URZ, PT ;  /* 0x0000000000ff782f */ /* 0x000fda0003800000 */
[----:B------:R-:W-:Y:S05]  /*2e10*/  @!P0 BRA `(.L_x_56) ;  /* 0x0000000000608947 */ /* 0x000fea0003800000 */
[----:B------:R-:W-:Y:S01]  /*2e20*/  UMOV UR4, 0x10 ;  /* 0x0000001000047882 */ /* 0x000fe20000000000 */
[----:B------:R-:W-:Y:S01]  /*2e30*/  HFMA2 R0, -RZ, RZ, 0, 5.9604644775390625e-08 ;  /* 0x00000001ff007431 */ /* 0x000fe200000001ff */
[----:B------:R-:W-:-:S03]  /*2e40*/  MOV R3, 0xffff ;  /* 0x0000ffff00037802 */ /* 0x000fc60000000f00 */
[----:B------:R-:W-:Y:S04]  /*2e50*/  DEPBAR.LE SB2, 0x36 ;  /* 0x0000ad800000791a */ /* 0x000fe80000000000 */
[----:B------:R-:W2:Y:S02]  /*2e60*/  UTCATOMSWS.FIND_AND_SET.ALIGN UP0, UR4, UR4 ;  /* 0x00000004000475e3 */ /* 0x000ea40008000800 */
[----:B--2---:R-:W-:Y:S01]  /*2e70*/  MOV R4, UR4 ;  /* 0x0000000400047c02 */ /* 0x004fe20008000f00 */
[----:B------:R-:W-:Y:S06]  /*2e80*/  BRA.U UP0, `(.L_x_57) ;  /* 0x0000000100187547 */ /* 0x000fec000b800000 */
.L_x_58:
[----:B------:R-:W-:Y:S05]  /*2e90*/  NANOSLEEP 0x64 ;  /* 0x000000640000795d */ /* 0x000fea0003800000 */
[----:B------:R-:W-:-:S05]  /*2ea0*/  UMOV UR4, 0x10 ;  /* 0x0000001000047882 */ /* 0x000fca0000000000 */
[----:B------:R-:W-:Y:S04]  /*2eb0*/  DEPBAR.LE SB2, 0x36 ;  /* 0x0000ad800000791a */ /* 0x000fe80000000000 */
[----:B------:R-:W2:Y:S02]  /*2ec0*/  UTCATOMSWS.FIND_AND_SET.ALIGN UP0, UR4, UR4 ;  /* 0x00000004000475e3 */ /* 0x000ea40008000800 */
[----:B--2---:R-:W-:Y:S01]  /*2ed0*/  MOV R4, UR4 ;  /* 0x0000000400047c02 */ /* 0x004fe20008000f00 */
[----:B------:R-:W-:Y:S05]  /*2ee0*/  BRA.U !UP0, `(.L_x_58) ;  /* 0xfffffffd08e87547 */ /* 0x000fea000b83ffff */
.L_x_57:
[-C--:B------:R-:W-:Y:S02]  /*2ef0*/  SHF.L.U32 R3, R3, R4.reuse, RZ ;  /* 0x0000000403037219 */ /* 0x080fe400000006ff */
[----:B------:R-:W-:Y:S01]  /*2f00*/  SHF.L.U32 R0, R0, R4, RZ ;  /* 0x0000000400007219 */ /* 0x000fe200000006ff */
[----:B------:R-:W-:Y:S02]  /*2f10*/  IMAD.SHL.U32 R4, R4, 0x20, RZ ;  /* 0x0000002004047824 */ /* 0x000fe400078e00ff */
[----:B------:R2:W-:Y:S04]  /*2f20*/  ATOMS.OR RZ, [UR5+0x14], R3 ;  /* 0x00001403ffff798c */ /* 0x0005e8000b000005 */
[----:B------:R2:W-:Y:S04]  /*2f30*/  ATOMS.OR RZ, [UR5+0x18], R0 ;  /* 0x00001800ffff798c */ /* 0x0005e8000b000005 */
[----:B------:R2:W-:Y:S01]  /*2f40*/  STS [UR6+0x110], R4 ;  /* 0x00011004ff007988 */ /* 0x0005e20008000806 */
[----:B------:R-:W-:Y:S05]  /*2f50*/  BRA `(.L_x_56) ;  /* 0x0000000000107947 */ /* 0x000fea0003800000 */
.L_x_55:
[----:B------:R-:W-:Y:S02]  /*2f60*/  MOV R0, 0xffffffff ;  /* 0xffffffff00007802 */ /* 0x000fe40000000f00 */
[----:B------:R-:W-:-:S03]  /*2f70*/  MOV R4, 0x2fa0 ;  /* 0x00002fa000047802 */ /* 0x000fc60000000f00 */
[----:B------:R2:W-:Y:S04]  /*2f80*/  STS [UR6+0x110], R0 ;  /* 0x00011000ff007988 */ /* 0x0005e80008000806 */
[----:B-12--5:R-:W-:Y:S05]  /*2f90*/  CALL.REL.NOINC `($__internal_1_$__cuda_sm10x_tcgen05_guardrail_trap_phase_invalid_during_alloc) ;  /* 0x0000005000187944 */ /* 0x026fea0003c00000 */
.L_x_56:
[----:B------:R-:W-:Y:S05]  /*2fa0*/  WARPSYNC.ALL ;  /* 0x0000000000007948 */ /* 0x000fea0003800000 */
[----:B------:R-:W3:Y:S01]  /*2fb0*/  S2UR UR4, SR_CgaCtaId ;  /* 0x00000000000479c3 */ /* 0x000ee20000008800 */
[----:B------:R-:W-:Y:S01]  /*2fc0*/  UMOV UR13, 0x400 ;  /* 0x00000400000d7882 */ /* 0x000fe20000000000 */
[----:B------:R-:W-:-:S06]  /*2fd0*/  NOP ;  /* 0x0000000000007918 */ /* 0x000fcc0000000000 */
[----:B------:R-:W-:Y:S06]  /*2fe0*/  BAR.ARV 0x6, 0xa0 ;  /* 0x0182800000007b1d */ /* 0x000fec0000002000 */
[----:B------:R-:W4:Y:S01]  /*2ff0*/  LDCU UR5, c[0x0][0x38c] ;  /* 0x00007180ff0577ac */ /* 0x000f220008000800 */
[----:B------:R-:W-:Y:S01]  /*3000*/  LOP3.LUT R2, R2, 0xffff, RZ, 0xc0, !PT ;  /* 0x0000ffff02027812 */ /* 0x000fe200078ec0ff */
[----:B------:R-:W-:Y:S01]  /*3010*/  IMAD.MOV.U32 R11, RZ, RZ, 0x1 ;  /* 0x00000001ff0b7424 */ /* 0x000fe200078e00ff */
[----:B------:R-:W-:Y:S01]  /*3020*/  CS2R R8, SRZ ;  /* 0x0000000000087805 */ /* 0x000fe2000001ff00 */
[----:B------:R-:W1:Y:S01]  /*3030*/  LDCU UR8, c[0x0][0x38c] ;  /* 0x00007180ff0877ac */ /* 0x000e620008000800 */
[----:B------:R-:W-:Y:S01]  /*3040*/  R2UR UR15, R2 ;  /* 0x00000000020f72ca */ /* 0x000fe200000e0000 */
[----:B------:R-:W-:Y:S01]  /*3050*/  IMAD.MOV.U32 R10, RZ, RZ, RZ ;  /* 0x000000ffff0a7224 */ /* 0x000fe200078e00ff */
[----:B------:R-:W-:Y:S01]  /*3060*/  UMOV UR18, URZ ;  /* 0x000000ff00127c82 */ /* 0x000fe20008000000 */
[----:B------:R-:W-:Y:S01]  /*3070*/  UMOV UR10, URZ ;  /* 0x000000ff000a7c82 */ /* 0x000fe20008000000 */
[----:B---3--:R-:W-:Y:S01]  /*3080*/  ULEA UR13, UR4, UR13, 0x18 ;  /* 0x0000000d040d7291 */ /* 0x008fe2000f8ec0ff */
[----:B------:R-:W-:Y:S01]  /*3090*/  UMOV UR20, 0x0 ;  /* 0x0000000000147882 */ /* 0x000fe20000000000 */
[----:B------:R-:W-:-:S02]  /*30a0*/  UMOV UR21, 0x4200490 ;  /* 0x0420049000157882 */ /* 0x000fc40000000000 */
[----:B------:R-:W-:Y:S02]  /*30b0*/  UIADD3 UR6, UPT, UPT, UR13, 0x4400, URZ ;  /* 0x000044000d067890 */ /* 0x000fe4000fffe0ff */
[----:B------:R-:W-:Y:S02]  /*30c0*/  UIADD3 UR7, UPT, UPT, UR13, 0x5c00, URZ ;  /* 0x00005c000d077890 */ /* 0x000fe4000fffe0ff */
[----:B----4-:R-:W-:Y:S01]  /*30d0*/  UIADD3 UR5, UPT, UPT, UR5, 0x1f, URZ ;  /* 0x0000001f05057890 */ /* 0x010fe2000fffe0ff */
[----:B--2---:R-:W2:Y:S01]  /*30e0*/  LDS R0, [UR13+0x110] ;  /* 0x0001100dff007984 */ /* 0x004ea20008000800 */
[----:B------:R-:W-:Y:S02]  /*30f0*/  USHF.R.U32.HI UR6, URZ, 0x4, UR6 ;  /* 0x00000004ff067899 */ /* 0x000fe40008011606 */
[----:B------:R-:W-:Y:S02]  /*3100*/  USHF.R.S32.HI UR4, URZ, 0x1f, UR5 ;  /* 0x0000001fff047899 */ /* 0x000fe40008011405 */
[----:B------:R-:W-:-:S02]  /*3110*/  ULOP3.LUT UR6, UR6, 0x3fff, URZ, 0xc0, !UPT ;  /* 0x00003fff06067892 */ /* 0x000fc4000f8ec0ff */
[----:B------:R-:W-:Y:S02]  /*3120*/  ULEA.HI UR4, UR4, UR5, URZ, 0x5 ;  /* 0x0000000504047291 */ /* 0x000fe4000f8f28ff */
[----:B------:R-:W-:Y:S02]  /*3130*/  USHF.R.U32.HI UR5, URZ, 0x4, UR7 ;  /* 0x00000004ff057899 */ /* 0x000fe40008011607 */
[----:B------:R-:W-:Y:S02]  /*3140*/  USHF.R.S32.HI UR22, URZ, 0x5, UR4 ;  /* 0x00000005ff167899 */ /* 0x000fe40008011404 */
[----:B------:R-:W-:Y:S02]  /*3150*/  ULOP3.LUT UR5, UR5, 0x3fff, URZ, 0xc0, !UPT ;  /* 0x00003fff05057892 */ /* 0x000fe4000f8ec0ff */
[----:B------:R-:W-:Y:S02]  /*3160*/  UISETP.LT.AND UP0, UPT, UR22, 0x1, UPT ;  /* 0x000000011600788c */ /* 0x000fe4000bf01270 */
[----:B------:R-:W-:-:S02]  /*3170*/  ULOP3.LUT UR16, UR6, 0x10000, URZ, 0xfc, !UPT ;  /* 0x0001000006107892 */ /* 0x000fc4000f8efcff */
[----:B------:R-:W-:Y:S02]  /*3180*/  USEL UR23, UR22, 0x1, !UP0 ;  /* 0x0000000116177887 */ /* 0x000fe4000c000000 */
[----:B------:R-:W-:Y:S02]  /*3190*/  ULOP3.LUT UR17, UR5, 0x10000, URZ, 0xfc, !UPT ;  /* 0x0001000005117892 */ /* 0x000fe4000f8efcff */
[----:B------:R-:W-:Y:S02]  /*31a0*/  UIADD3 UR23, UPT, UPT, -UR23, URZ, URZ ;  /* 0x000000ff17177290 */ /* 0x000fe4000fffe1ff */
[----:B-1----:R-:W-:Y:S01]  /*31b0*/  UISETP.GE.AND UP4, UPT, UR8, 0x1, UPT ;  /* 0x000000010800788c */ /* 0x002fe2000bf86270 */
[----:B--2---:R-:W-:-:S15]  /*31c0*/  R2UR UR24, R0 ;  /* 0x00000000001872ca */ /* 0x004fde00000e0000 */
.L_x_65:
[----:B------:R-:W-:Y:S02]  /*31d0*/  LEA R0, R10, UR13, 0x3 ;  /* 0x0000000d0a007c11 */ /* 0x000fe4000f8e18ff */
[----:B------:R-:W-:Y:S02]  /*31e0*/  SHF.L.U32 R5, R9, 0x1f, RZ ;  /* 0x0000001f09057819 */ /* 0x000fe400000006ff */
[----:B------:R-:W-:Y:S01]  /*31f0*/  PLOP3.LUT P0, PT, PT, PT, UP4, 0x80, 0x8 ;  /* 0x000000000008781c */ /* 0x000fe20003f0f048 */
[----:B------:R-:W-:Y:S01]  /*3200*/  VIADD R3, R0, 0x70 ;  /* 0x0000007000037836 */ /* 0x000fe20000000000 */
[----:B-1----:R-:W1:Y:S02]  /*3210*/  SYNCS.PHASECHK.TRANS64.TRYWAIT P1, [R0+URZ+0x60], R5 ;  /* 0x00006005000075a7 */ /* 0x002e6400080211ff */
[----:B-1-3--:R-:W-:Y:S09]  /*3220*/  @!P1 BRA `(.L_x_59) ;  /* 0x0000004800009947 */ /* 0x00aff20003800000 */
.L_x_124:
[----:B------:R-:W-:Y:S01]  /*3230*/  LEA R4, R10, UR13, 0x4 ;  /* 0x0000000d0a047c11 */ /* 0x000fe2000f8e20ff */
[----:B------:R-:W-:Y:S01]  /*3240*/  @UP4 ULEA UR4, UR10, UR13, 0x3 ;  /* 0x0000000d0a044291 */ /* 0x000fe2000f8e18ff */
[----:B------:R-:W-:Y:S01]  /*3250*/  PLOP3.LUT P2, PT, PT, PT, PT, 0x80, 0x8 ;  /* 0x000000000008781c */ /* 0x000fe20003f4f070 */
[----:B------:R-:W-:Y:S01]  /*3260*/  ULEA UR19, UR18, UR13, 0x3 ;  /* 0x0000000d12137291 */ /* 0x000fe2000f8e18ff */
[----:B------:R-:W-:Y:S02]  /*3270*/  PRMT R3, RZ, 0x654, R3 ;  /* 0x00000654ff037816 */ /* 0x000fe40000000003 */
[----:B-1----:R-:W1:Y:S01]  /*3280*/  LDS.128 R4, [R4+0xf0] ;  /* 0x0000f00004047984 */ /* 0x002e620000000c00 */
[----:B------:R-:W-:Y:S02]  /*3290*/  @P0 SHF.L.U32 R2, R8, 0x1f, RZ ;  /* 0x0000001f08020819 */ /* 0x000fe400000006ff */
[----:B------:R-:W-:Y:S01]  /*32a0*/  SHF.L.U32 R0, R11, 0x1f, RZ ;  /* 0x0000001f0b007819 */ /* 0x000fe200000006ff */
[----:B------:R-:W-:Y:S01]  /*32b0*/  @!PT LDS RZ, [RZ] ;  /* 0x00000000fffff984 */ /* 0x000fe20000000800 */
[----:B------:R-:W-:Y:S01]  /*32c0*/  @!PT LDS RZ, [RZ] ;  /* 0x00000000fffff984 */ /* 0x000fe20000000800 */
[----:B------:R-:W-:Y:S01]  /*32d0*/  @!PT LDS RZ, [RZ] ;  /* 0x00000000fffff984 */ /* 0x000fe20000000800 */
[----:B------:R-:W-:Y:S01]  /*32e0*/  @!PT LDS RZ, [RZ] ;  /* 0x00000000fffff984 */ /* 0x000fe20000000800 */
[----:B------:R2:W-:Y:S06]  /*32f0*/  MEMBAR.ALL.CTA ;  /* 0x0000000000007992 */ /* 0x0005ec0000008000 */
[----:B--2---:R-:W2:Y:S02]  /*3300*/  FENCE.VIEW.ASYNC.S ;  /* 0x00000000000073c6 */ /* 0x004ea40000000000 */
[----:B--2---:R2:W-:Y:S01]  /*3310*/  SYNCS.ARRIVE.TRANS64.RED.A1T0 RZ, [R3+URZ], RZ ;  /* 0x000000ff03ff79a7 */ /* 0x0045e200081004ff */
[----:B------:R2:W3:Y:S01]  /*3320*/  @P0 SYNCS.PHASECHK.TRANS64.TRYWAIT P2, [UR4], R2 ;  /* 0x00000002ff0005a7 */ /* 0x0004e20008041104 */
[----:B-1----:R-:W-:Y:S01]  /*3330*/  LOP3.LUT P1, RZ, R6, 0x1, RZ, 0xc0, !PT ;  /* 0x0000000106ff7812 */ /* 0x002fe2000782c0ff */
[----:B------:R-:W1:Y:S02]  /*3340*/  SYNCS.PHASECHK.TRANS64.TRYWAIT P0, [UR19+0xa0], R0 ;  /* 0x0000a000ff0075a7 */ /* 0x000e640008001113 */
[----:B-123--:R-:W-:Y:S10]  /*3350*/  @!P0 BRA `(.L_x_60) ;  /* 0x0000004400c88947 */ /* 0x00eff40003800000 */
.L_x_126:
[----:B------:R-:W-:Y:S01]  /*3360*/  IADD3 R10, PT, PT, R10, 0x1, RZ ;  /* 0x000000010a0a7810 */ /* 0x000fe20007ffe0ff */
[----:B------:R-:W-:Y:S06]  /*3370*/  BRA.U !UP4, `(.L_x_61) ;  /* 0x000000010ca07547 */ /* 0x000fec000b800000 */
[----:B------:R-:W-:Y:S02]  /*3380*/  ULEA.HI UR4, UR18, UR18, URZ, 0x1 ;  /* 0x0000001212047291 */ /* 0x000fe4000f8f08ff */
[----:B------:R-:W-:Y:S02]  /*3390*/  UPLOP3.LUT UP2, UPT, UPT, UPT, UPT, 0x40, 0x4 ;  /* 0x000000000004789c */ /* 0x000fe40003f4e870 */
[----:B------:R-:W-:Y:S02]  /*33a0*/  USHF.L.U32 UR5, UR4, 0x6, URZ ;  /* 0x0000000604057899 */ /* 0x000fe400080006ff */
[----:B------:R-:W-:Y:S02]  /*33b0*/  ULOP3.LUT UR14, UR4, 0xffe, URZ, 0xc0, !UPT ;  /* 0x00000ffe040e7892 */ /* 0x000fe4000f8ec0ff */
[----:B------:R-:W-:Y:S02]  /*33c0*/  ULOP3.LUT UR4, UR5, 0xffffff80, URZ, 0xc0, !UPT ;  /* 0xffffff8005047892 */ /* 0x000fe4000f8ec0ff */
[----:B------:R-:W-:-:S02]  /*33d0*/  UIADD3 UR14, UPT, UPT, -UR14, UR18, URZ ;  /* 0x000000120e0e7290 */ /* 0x000fc4000fffe1ff */
[----:B------:R-:W-:Y:S01]  /*33e0*/  UIADD3 UR4, UPT, UPT, UR24, UR4, URZ ;  /* 0x0000000418047290 */ /* 0x000fe2000fffe0ff */
[----:B------:R-:W-:Y:S01]  /*33f0*/  UMOV UR12, UR23 ;  /* 0x00000017000c7c82 */ /* 0x000fe20008000000 */
[----:B------:R-:W-:Y:S02]  /*3400*/  UMOV UR11, UR22 ;  /* 0x00000016000b7c82 */ /* 0x000fe40008000000 */
[----:B------:R-:W-:Y:S01]  /*3410*/  ULEA UR14, UR14, UR4, 0x14 ;  /* 0x000000040e0e7291 */ /* 0x000fe2000f8ea0ff */
[----:B------:R-:W-:-:S11]  /*3420*/  UMOV UR5, UR10 ;  /* 0x0000000a00057c82 */ /* 0x000fd60008000000 */
.L_x_64:
[----:B------:R-:W-:Y:S02]  /*3430*/  UIADD3 UR12, UPT, UPT, UR12, 0x1, URZ ;  /* 0x000000010c0c7890 */ /* 0x000fe4000fffe0ff */
[----:B--2---:R-:W-:Y:S02]  /*3440*/  ULEA UR6, UR5, UR13, 0x3 ;  /* 0x0000000d05067291 */ /* 0x004fe4000f8e18ff */
[----:B------:R-:W-:Y:S01]  /*3450*/  UISETP.NE.AND UP3, UPT, UR12, URZ, UPT ;  /* 0x000000ff0c00728c */ /* 0x000fe2000bf65270 */
[----:B---3--:R-:W-:Y:S10]  /*3460*/  @P2 BRA `(.L_x_62) ;  /* 0x00000000000c2947 */ /* 0x008ff40003800000 */
[----:B-1----:R-:W-:Y:S04]  /*3470*/  SHF.L.U32 R3, R8, 0x1f, RZ ;  /* 0x0000001f08037819 */ /* 0x002fe800000006ff */
[----:B------:R-:W1:Y:S02]  /*3480*/  SYNCS.PHASECHK.TRANS64.TRYWAIT P0, [UR6], R3 ;  /* 0x00000003ff0075a7 */ /* 0x000e640008001106 */
[----:B-1----:R-:W-:Y:S05]  /*3490*/  @!P0 BRA `(.L_x_63) ;  /* 0x0000004400908947 */ /* 0x002fea0003800000 */
.L_x_62:
[----:B------:R-:W-:Y:S01]  /*34a0*/  UISETP.NE.AND UP0, UPT, UR11, 0x1, UPT ;  /* 0x000000010b00788c */ /* 0x000fe2000bf05270 */
[----:B------:R-:W-:Y:S01]  /*34b0*/  PLOP3.LUT P2, PT, PT, PT, PT, 0x80, 0x8 ;  /* 0x000000000008781c */ /* 0x000fe20003f4f070 */
[----:B------:R-:W-:Y:S02]  /*34c0*/  UIADD3 UR4, UPT, UPT, UR5, 0x1, URZ ;  /* 0x0000000105047890 */ /* 0x000fe4000fffe0ff */
[----:B------:R-:W-:Y:S02]  /*34d0*/  ULEA UR8, UR5, UR17, 0x8 ;  /* 0x0000001105087291 */ /* 0x000fe4000f8e40ff */
[----:B------:R-:W-:Y:S01]  /*34e0*/  UISETP.NE.AND UP1, UPT, UR4, 0x3, UPT ;  /* 0x000000030400788c */ /* 0x000fe2000bf25270 */
[----:B------:R-:W-:Y:S01]  /*34f0*/  PLOP3.LUT P0, PT, PT, PT, UP0, 0x80, 0x8 ;  /* 0x000000000008781c */ /* 0x000fe20003f0f008 */
[----:B------:R-:W-:Y:S02]  /*3500*/  UIADD3 UR11, UPT, UPT, UR11, -0x1, URZ ;  /* 0xffffffff0b0b7890 */ /* 0x000fe4000fffe0ff */
[----:B------:R-:W-:Y:S02]  /*3510*/  USEL UR7, URZ, 0x1, UP1 ;  /* 0x00000001ff077887 */ /* 0x000fe40008800000 */
[----:B------:R-:W-:Y:S01]  /*3520*/  USEL UR10, UR4, URZ, UP1 ;  /* 0x000000ff040a7287 */ /* 0x000fe20008800000 */
[----:B------:R-:W-:Y:S03]  /*3530*/  UMOV UR9, 0xc0004010 ;  /* 0xc000401000097882 */ /* 0x000fe60000000000 */
[----:B------:R-:W-:Y:S01]  /*3540*/  @UP0 ULEA UR4, UR10, UR13, 0x3 ;  /* 0x0000000d0a040291 */ /* 0x000fe2000f8e18ff */
[----:B------:R-:W-:Y:S01]  /*3550*/  LOP3.LUT R8, R8, UR7, RZ, 0x3c, !PT ;  /* 0x0000000708087c12 */ /* 0x000fe2000f8e3cff */
[----:B------:R-:W-:Y:S03]  /*3560*/  UMOV UR7, 0xc0004010 ;  /* 0xc000401000077882 */ /* 0x000fe60000000000 */
[----:B-1----:R-:W-:Y:S04]  /*3570*/  @P0 SHF.L.U32 R0, R8, 0x1f, RZ ;  /* 0x0000001f08000819 */ /* 0x002fe800000006ff */
[----:B------:R2:W3:Y:S01]  /*3580*/  @P0 SYNCS.PHASECHK.TRANS64.TRYWAIT P2, [UR4], R0 ;  /* 0x00000000ff0005a7 */ /* 0x0004e20008041104 */
[----:B------:R-:W-:Y:S02]  /*3590*/  UIADD3 UR4, UPT, UPT, UR6, 0x18, URZ ;  /* 0x0000001806047890 */ /* 0x000fe4000fffe0ff */
[----:B------:R-:W-:Y:S03]  /*35a0*/  ULEA UR6, UR5, UR16, 0x7 ;  /* 0x0000001005067291 */ /* 0x000fe6000f8e38ff */
[----:B------:R-:W-:Y:S06]  /*35b0*/  UMOV UR5, UR10 ;  /* 0x0000000a00057c82 */ /* 0x000fec0008000000 */
[----:B------:R2:W-:Y:S01]  /*35c0*/  UTCQMMA gdesc[UR6], gdesc[UR8], tmem[UR14], tmem[UR20], idesc[UR21], UP2 ;  /* 0x00ff1408060075ea */ /* 0x0005e2000900030e */
[----:B------:R-:W-:Y:S01]  /*35d0*/  UPLOP3.LUT UP2, UPT, UPT, UPT, UPT, 0x80, 0x8 ;  /* 0x000000000008789c */ /* 0x000fe20003f4f070 */
[----:B------:R2:W-:Y:S01]  /*35e0*/  UTCBAR.MULTICAST [UR4], URZ, UR15 ;  /* 0x000000ff040073e9 */ /* 0x0005e2000800080f */
[----:B------:R-:W-:Y:S09]  /*35f0*/  BRA.U UP3, `(.L_x_64) ;  /* 0xfffffffd038c7547 */ /* 0x000ff2000b83ffff */
.L_x_61:
[----:B--2---:R-:W-:Y:S01]  /*3600*/  UIADD3 UR4, UPT, UPT, UR18, 0x1, URZ ;  /* 0x0000000112047890 */ /* 0x004fe2000fffe0ff */
[C---:B------:R-:W-:Y:S01]  /*3610*/  ISETP.NE.AND P0, PT, R10.reuse, 0x2, PT ;  /* 0x000000020a00780c */ /* 0x040fe20003f05270 */
[----:B------:R-:W-:Y:S02]  /*3620*/  UIADD3 UR5, UPT, UPT, UR19, 0x80, URZ ;  /* 0x0000008013057890 */ /* 0x000fe4000fffe0ff */
[----:B------:R-:W-:Y:S01]  /*3630*/  UISETP.NE.AND UP0, UPT, UR4, 0x4, UPT ;  /* 0x000000040400788c */ /* 0x000fe2000bf05270 */
[----:B-1----:R-:W-:Y:S02]  /*3640*/  SEL R0, RZ, 0x1, P0 ;  /* 0x00000001ff007807 */ /* 0x002fe40000000000 */
[----:B------:R-:W-:Y:S01]  /*3650*/  SEL R10, R10, RZ, P0 ;  /* 0x000000ff0a0a7207 */ /* 0x000fe20000000000 */
[----:B------:R-:W-:Y:S01]  /*3660*/  USEL UR6, URZ, 0x1, UP0 ;  /* 0x00000001ff067887 */ /* 0x000fe20008000000 */
[----:B------:R-:W-:Y:S01]  /*3670*/  LOP3.LUT R9, R9, R0, RZ, 0x3c, !PT ;  /* 0x0000000009097212 */ /* 0x000fe200078e3cff */
[----:B------:R-:W-:Y:S01]  /*3680*/  USEL UR18, UR4, URZ, UP0 ;  /* 0x000000ff04127287 */ /* 0x000fe20008000000 */
[----:B------:R1:W-:Y:S03]  /*3690*/  UTCBAR [UR5], URZ ;  /* 0x000000ff050073e9 */ /* 0x0003e600080000ff */
[----:B------:R-:W-:Y:S01]  /*36a0*/  LOP3.LUT R11, R11, UR6, RZ, 0x3c, !PT ;  /* 0x000000060b0b7c12 */ /* 0x000fe2000f8e3cff */
[----:B------:R-:W-:Y:S07]  /*36b0*/  @P1 BRA `(.L_x_65) ;  /* 0xfffffff800c41947 */ /* 0x000fee000383ffff */
[----:B------:R-:W2:Y:S01]  /*36c0*/  S2UR UR8, SR_CgaCtaId ;  /* 0x00000000000879c3 */ /* 0x000ea20000008800 */
[----:B------:R-:W-:Y:S01]  /*36d0*/  ELECT P0, URZ, PT ;  /* 0x0000000000ff782f */ /* 0x000fe20003800000 */
[----:B------:R-:W-:Y:S01]  /*36e0*/  IMAD.MOV.U32 R0, RZ, RZ, 0x1 ;  /* 0x00000001ff007424 */ /* 0x000fe200078e00ff */
[----:B------:R-:W-:Y:S01]  /*36f0*/  UIADD3 UR13, UPT, UPT, UR13, 0xa0, URZ ;  /* 0x000000a00d0d7890 */ /* 0x000fe2000fffe0ff */
[----:B------:R-:W-:Y:S01]  /*3700*/  SHF.L.U32 R3, R11, 0x1f, RZ ;  /* 0x0000001f0b037819 */ /* 0x000fe200000006ff */
[----:B------:R-:W-:-:S03]  /*3710*/  UMOV UR4, 0x40 ;  /* 0x0000004000047882 */ /* 0x000fc60000000000 */
[----:B------:R-:W-:Y:S01]  /*3720*/  UVIRTCOUNT.DEALLOC.SMPOOL 0x80 ;  /* 0x000000800000784c */ /* 0x000fe20000000000 */
[----:B--2---:R-:W-:Y:S02]  /*3730*/  ULEA UR8, UR8, UR4, 0x18 ;  /* 0x0000000408087291 */ /* 0x004fe4000f8ec0ff */
[----:B------:R-:W-:-:S07]  /*3740*/  ULEA UR4, UR18, UR13, 0x3 ;  /* 0x0000000d12047291 */ /* 0x000fce000f8e18ff */
[----:B------:R2:W-:Y:S02]  /*3750*/  @P0 STS.U8 [UR8+0x1c], R0 ;  /* 0x00001c00ff000988 */ /* 0x0005e40008000008 */
[----:B------:R-:W4:Y:S02]  /*3760*/  SYNCS.PHASECHK.TRANS64.TRYWAIT P0, [UR4], R3 ;  /* 0x00000003ff0075a7 */ /* 0x000f240008001104 */
[----:B--2-4-:R-:W-:Y:S05]  /*3770*/  @!P0 BRA `(.L_x_66) ;  /* 0x0000004000f08947 */ /* 0x014fea0003800000 */
.L_x_129:
[----:B------:R-:W-:-:S04]  /*3780*/  UIADD3 UR4, UPT, UPT, UR18, 0x1, URZ ;  /* 0x0000000112047890 */ /* 0x000fc8000fffe0ff */
[----:B------:R-:W-:-:S04]  /*3790*/  UISETP.NE.AND UP0, UPT, UR4, 0x4, UPT ;  /* 0x000000040400788c */ /* 0x000fc8000bf05270 */
[----:B------:R-:W-:Y:S02]  /*37a0*/  USEL UR6, URZ, 0x1, UP0 ;  /* 0x00000001ff067887 */ /* 0x000fe40008000000 */
[----:B------:R-:W-:-:S04]  /*37b0*/  USEL UR4, UR4, URZ, UP0 ;  /* 0x000000ff04047287 */ /* 0x000fc80008000000 */
[----:B-1----:R-:W-:Y:S01]  /*37c0*/  ULEA UR5, UR4, UR13, 0x3 ;  /* 0x0000000d04057291 */ /* 0x002fe2000f8e18ff */
[----:B------:R-:W-:-:S04]  /*37d0*/  LOP3.LUT R2, R11, UR6, RZ, 0x3c, !PT ;  /* 0x000000060b027c12 */ /* 0x000fc8000f8e3cff */
[----:B--2---:R-:W-:-:S04]  /*37e0*/  SHF.L.U32 R3, R2, 0x1f, RZ ;  /* 0x0000001f02037819 */ /* 0x004fc800000006ff */
[----:B------:R-:W1:Y:S02]  /*37f0*/  SYNCS.PHASECHK.TRANS64.TRYWAIT P0, [UR5], R3 ;  /* 0x00000003ff0075a7 */ /* 0x000e640008001105 */
[----:B-1----:R-:W-:Y:S05]  /*3800*/  @!P0 BRA `(.L_x_67) ;  /* 0x0000004000e48947 */ /* 0x002fea0003800000 */
.L_x_131:
        /* <DEDUP_REMOVED lines=9> */
.L_x_133:
[----:B------:R-:W-:-:S04]  /*38a0*/  UIADD3 UR4, UPT, UPT, UR4, 0x1, URZ ;  /* 0x0000000104047890 */ /* 0x000fc8000fffe0ff */
[----:B------:R-:W-:-:S04]  /*38b0*/  UISETP.NE.AND UP0, UPT, UR4, 0x4, UPT ;  /* 0x000000040400788c */ /* 0x000fc8000bf05270 */
[----:B------:R-:W-:Y:S02]  /*38c0*/  USEL UR5, URZ, 0x1, UP0 ;  /* 0x00000001ff057887 */ /* 0x000fe40008000000 */
[----:B------:R-:W-:-:S04]  /*38d0*/  USEL UR4, UR4, URZ, UP0 ;  /* 0x000000ff04047287 */ /* 0x000fc80008000000 */
[----:B------:R-:W-:Y:S01]  /*38e0*/  ULEA UR4, UR4, UR13, 0x3 ;  /* 0x0000000d04047291 */ /* 0x000fe2000f8e18ff */
[----:B-1----:R-:W-:-:S04]  /*38f0*/  LOP3.LUT R3, R2, UR5, RZ, 0x3c, !PT ;  /* 0x0000000502037c12 */ /* 0x002fc8000f8e3cff */
[----:B------:R-:W-:-:S04]  /*3900*/  SHF.L.U32 R3, R3, 0x1f, RZ ;  /* 0x0000001f03037819 */ /* 0x000fc800000006ff */
[----:B------:R-:W1:Y:S02]  /*3910*/  SYNCS.PHASECHK.TRANS64.TRYWAIT P0, [UR4], R3 ;  /* 0x00000003ff0075a7 */ /* 0x000e640008001104 */
[----:B-1----:R-:W-:Y:S05]  /*3920*/  @!P0 BRA `(.L_x_69) ;  /* 0x0000004000cc8947 */ /* 0x002fea0003800000 */
.L_x_135:
[----:B------:R-:W-:Y:S01]  /*3930*/  NOP ;  /* 0x0000000000007918 */ /* 0x000fe20000000000 */
[----:B-1----:R-:W1:Y:S01]  /*3940*/  LDS R0, [UR8+0x14] ;  /* 0x00001408ff007984 */ /* 0x002e620008000800 */
[----:B------:R-:W-:Y:S01]  /*3950*/  ULOP3.LUT UR4, UR24, 0xffff, URZ, 0xc0, !UPT ;  /* 0x0000ffff18047892 */ /* 0x000fe2000f8ec0ff */
[----:B------:R-:W-:Y:S01]  /*3960*/  UMOV UR5, 0xffff ;  /* 0x0000ffff00057882 */ /* 0x000fe20000000000 */
[----:B------:R-:W-:Y:S02]  /*3970*/  UMOV UR6, 0x1 ;  /* 0x0000000100067882 */ /* 0x000fe40000000000 */
[----:B------:R-:W-:-:S04]  /*3980*/  USHF.R.U32.HI UR4, URZ, 0x5, UR4 ;  /* 0x00000005ff047899 */ /* 0x000fc80008011604 */
[----:B------:R-:W-:Y:S02]  /*3990*/  USHF.L.U32 UR5, UR5, UR4, URZ ;  /* 0x0000000405057299 */ /* 0x000fe400080006ff */
[----:B------:R-:W-:-:S04]  /*39a0*/  USHF.L.U32 UR4, UR6, UR4, URZ ;  /* 0x0000000406047299 */ /* 0x000fc800080006ff */
[----:B-1----:R-:W-:-:S04]  /*39b0*/  LOP3.LUT R0, R0, UR5, RZ, 0xc0, !PT ;  /* 0x0000000500007c12 */ /* 0x002fc8000f8ec0ff */
[----:B------:R-:W-:-:S13]  /*39c0*/  ISETP.NE.AND P0, PT, R0, UR5, PT ;  /* 0x0000000500007c0c */ /* 0x000fda000bf05270 */
[----:B------:R-:W-:Y:S05]  /*39d0*/  @P0 BRA `(.L_x_70) ;  /* 0x0000000000580947 */ /* 0x000fea0003800000 */
[----:B------:R-:W1:Y:S02]  /*39e0*/  LDS R0, [UR8+0x18] ;  /* 0x00001808ff007984 */ /* 0x000e640008000800 */
[----:B-1----:R-:W-:-:S04]  /*39f0*/  LOP3.LUT R0, R0, UR4, RZ, 0xc0, !PT ;  /* 0x0000000400007c12 */ /* 0x002fc8000f8ec0ff */
[----:B------:R-:W-:-:S13]  /*3a00*/  ISETP.NE.AND P0, PT, R0, UR4, PT ;  /* 0x0000000400007c0c */ /* 0x000fda000bf05270 */
[----:B------:R-:W-:Y:S05]  /*3a10*/  @P0 BRA `(.L_x_71) ;  /* 0x00000000003c0947 */ /* 0x000fea0003800000 */
[----:B------:R-:W1:Y:S01]  /*3a20*/  S2R R2, SR_LANEID ;  /* 0x0000000000027919 */ /* 0x000e620000000000 */
[----:B------:R-:W-:Y:S01]  /*3a30*/  ULOP3.LUT UR5, URZ, UR5, URZ, 0x33, !UPT ;  /* 0x00000005ff057292 */ /* 0x000fe2000f8e33ff */
[----:B------:R-:W-:Y:S01]  /*3a40*/  LOP3.LUT R4, RZ, UR4, RZ, 0x33, !PT ;  /* 0x00000004ff047c12 */ /* 0x000fe2000f8e33ff */
[----:B------:R-:W-:Y:S02]  /*3a50*/  VOTEU.ANY UR4, UPT, PT ;  /* 0x0000000000047886 */ /* 0x000fe400038e0100 */
[----:B------:R-:W-:Y:S01]  /*3a60*/  UFLO.U32 UR4, UR4 ;  /* 0x00000004000472bd */ /* 0x000fe200080e0000 */
[----:B------:R-:W2:Y:S01]  /*3a70*/  REDUX UR6, R4 ;  /* 0x00000000040673c4 */ /* 0x000ea20000000000 */
[----:B------:R-:W-:-:S06]  /*3a80*/  IMAD.U32 R0, RZ, RZ, UR5 ;  /* 0x00000005ff007e24 */ /* 0x000fcc000f8e00ff */
[----:B------:R4:W-:Y:S01]  /*3a90*/  UTCATOMSWS.AND URZ, UR5 ;  /* 0x0000000500ff79e3 */ /* 0x0009e20008000000 */
[----:B------:R-:W3:Y:S01]  /*3aa0*/  REDUX UR7, R0 ;  /* 0x00000000000773c4 */ /* 0x000ee20000000000 */
[----:B-1----:R-:W-:Y:S01]  /*3ab0*/  ISETP.EQ.U32.AND P0, PT, R2, UR4, PT ;  /* 0x0000000402007c0c */ /* 0x002fe2000bf02070 */
[----:B--2---:R-:W-:Y:S01]  /*3ac0*/  IMAD.U32 R2, RZ, RZ, UR6 ;  /* 0x00000006ff027e24 */ /* 0x004fe2000f8e00ff */
[----:B---3--:R-:W-:-:S11]  /*3ad0*/  MOV R3, UR7 ;  /* 0x0000000700037c02 */ /* 0x008fd60008000f00 */
[----:B------:R4:W-:Y:S04]  /*3ae0*/  @P0 ATOMS.AND RZ, [UR8+0x14], R3 ;  /* 0x00001403ffff098c */ /* 0x0009e8000a800008 */
[----:B------:R4:W-:Y:S01]  /*3af0*/  @P0 ATOMS.AND RZ, [UR8+0x18], R2 ;  /* 0x00001802ffff098c */ /* 0x0009e2000a800008 */
[----:B------:R-:W-:Y:S05]  /*3b00*/  BRA `(.L_x_72) ;  /* 0x0000000000147947 */ /* 0x000fea0003800000 */
.L_x_71:
[----:B------:R-:W-:Y:S02]  /*3b10*/  MOV R2, 0x3b30 ;  /* 0x00003b3000027802 */ /* 0x000fe40000000f00 */
[----:B---3-5:R-:W-:Y:S05]  /*3b20*/  CALL.REL.NOINC `($__internal_0_$__cuda_sm10x_tcgen05_guardrail_trap_col_being_dealloced_not_returned_by_alloc) ;  /* 0x0000004400287944 */ /* 0x028fea0003c00000 */
[----:B------:R-:W-:Y:S05]  /*3b30*/  BRA `(.L_x_72) ;  /* 0x0000000000087947 */ /* 0x000fea0003800000 */
.L_x_70:
[----:B------:R-:W-:Y:S02]  /*3b40*/  MOV R2, 0x3b60 ;  /* 0x00003b6000027802 */ /* 0x000fe40000000f00 */
[----:B---3-5:R-:W-:Y:S05]  /*3b50*/  CALL.REL.NOINC `($__internal_2_$__cuda_sm10x_tcgen05_guardrail_trap_unallocated_columns_being_dealloced) ;  /* 0x0000004400347944 */ /* 0x028fea0003c00000 */
.L_x_72:
[----:B------:R-:W-:Y:S01]  /*3b60*/  NOP ;  /* 0x0000000000007918 */ /* 0x000fe20000000000 */
[----:B----4-:R-:W-:Y:S05]  /*3b70*/  EXIT ;  /* 0x000000000000794d */ /* 0x010fea0003800000 */
.L_x_54:
[----:B------:R-:W-:-:S09]  /*3b80*/  UISETP.NE.OR UP0, UPT, UR18, 0x3, !UP3 ;  /* 0x000000031200788c */ /* 0x000fd2000df05670 */
[----:B------:R-:W-:Y:S05]  /*3b90*/  BRA.U UP0, `(.L_x_73) ;  /* 0x0000000d00ac7547 */ /* 0x000fea000b800000 */
[----:B------:R-:W2:Y:S01]  /*3ba0*/  LDCU.64 UR4, c[0x0][0x888] ;  /* 0x00011100ff0477ac */ /* 0x000ea20008000a00 */
[----:B------:R-:W3:Y:S01]  /*3bb0*/  S2UR UR10, SR_CgaCtaId ;  /* 0x00000000000a79c3 */ /* 0x000ee20000008800 */
[----:B------:R-:W-:Y:S02]  /*3bc0*/  HFMA2 R9, -RZ, RZ, 0, 0 ;  /* 0x00000000ff097431 */ /* 0x000fe400000001ff */
[----:B------:R-:W-:Y:S01]  /*3bd0*/  IMAD.MOV.U32 R11, RZ, RZ, 0x1 ;  /* 0x00000001ff0b7424 */ /* 0x000fe200078e00ff */
[----:B------:R-:W4:Y:S01]  /*3be0*/  LDCU UR31, c[0x0][0x370] ;  /* 0x00006e00ff1f77ac */ /* 0x000f220008000800 */
[----:B------:R-:W-:Y:S01]  /*3bf0*/  IMAD.MOV.U32 R10, RZ, RZ, RZ ;  /* 0x000000ffff0a7224 */ /* 0x000fe200078e00ff */
[----:B------:R-:W-:Y:S01]  /*3c00*/  MOV R3, 0x1000 ;  /* 0x0000100000037802 */ /* 0x000fe20000000f00 */
[----:B------:R-:W4:Y:S01]  /*3c10*/  LDCU.128 UR32, c[0x0][0xb10] ;  /* 0x00016200ff2077ac */ /* 0x000f220008000c00 */
[----:B------:R-:W1:Y:S01]  /*3c20*/  LDC.64 R12, c[0x0][0x348] ;  /* 0x0000d200ff0c7b82 */ /* 0x000e620000000a00 */
[----:B------:R-:W3:Y:S01]  /*3c30*/  LDCU UR27, c[0x0][0x374] ;  /* 0x00006e80ff1b77ac */ /* 0x000ee20008000800 */
[----:B------:R-:W3:Y:S01]  /*3c40*/  LDCU.64 UR28, c[0x0][0x890] ;  /* 0x00011200ff1c77ac */ /* 0x000ee20008000a00 */
[----:B------:R-:W3:Y:S01]  /*3c50*/  LDCU UR15, c[0x0][0xb0c] ;  /* 0x00016180ff0f77ac */ /* 0x000ee20008000800 */
[----:B--2---:R-:W-:Y:S01]  /*3c60*/  UISETP.NE.U32.AND UP0, UPT, UR4, URZ, UPT ;  /* 0x000000ff0400728c */ /* 0x004fe2000bf05070 */
[----:B------:R-:W2:Y:S01]  /*3c70*/  LDCU UR43, c[0x0][0xb20] ;  /* 0x00016400ff2b77ac */ /* 0x000ea20008000800 */
[----:B------:R-:W2:Y:S01]  /*3c80*/  LDCU UR4, c[0x0][0xb30] ;  /* 0x00016600ff0477ac */ /* 0x000ea20008000800 */
[----:B------:R-:W-:Y:S01]  /*3c90*/  UMOV UR21, 0x400 ;  /* 0x0000040000157882 */ /* 0x000fe20000000000 */
[----:B----4-:R-:W-:-:S02]  /*3ca0*/  UIMAD.WIDE.U32 UR6, UR31, UR32, URZ ;  /* 0x000000201f0672a5 */ /* 0x010fc4000f8e00ff */
[----:B---3--:R-:W-:Y:S02]  /*3cb0*/  UIMAD.WIDE.U32 UR8, UR27, UR35, URZ ;  /* 0x000000231b0872a5 */ /* 0x008fe4000f8e00ff */
[----:B------:R-:W-:Y:S02]  /*3cc0*/  ULEA UR21, UR10, UR21, 0x18 ;  /* 0x000000150a157291 */ /* 0x000fe4000f8ec0ff */
[----:B------:R-:W-:Y:S02]  /*3cd0*/  USEL UR37, URZ, 0x1, UP6 ;  /* 0x00000001ff257887 */ /* 0x000fe4000b000000 */
[----:B------:R-:W-:Y:S02]  /*3ce0*/  UISETP.NE.U32.AND UP6, UPT, UR28, URZ, UPT ;  /* 0x000000ff1c00728c */ /* 0x000fe4000bfc5070 */
[----:B------:R-:W-:Y:S02]  /*3cf0*/  UIADD3 UR38, UPT, UPT, UR21, 0x38, URZ ;  /* 0x0000003815267890 */ /* 0x000fe4000fffe0ff */
[----:B------:R-:W-:-:S02]  /*3d00*/  UIADD3 UR17, UPT, UPT, UR21, 0x30, URZ ;  /* 0x0000003015117890 */ /* 0x000fc4000fffe0ff */
[----:B------:R-:W-:Y:S02]  /*3d10*/  UISETP.NE.AND.EX UP5, UPT, UR5, URZ, UPT, UP0 ;  /* 0x000000ff0500728c */ /* 0x000fe4000bfa5300 */
[----:B------:R-:W-:Y:S01]  /*3d20*/  UISETP.NE.AND UP0, UPT, UR42, 0x1, UPT ;  /* 0x000000012a00788c */ /* 0x000fe2000bf05270 */
[----:B------:R-:W-:Y:S01]  /*3d30*/  UMOV UR41, UR7 ;  /* 0x0000000700297c82 */ /* 0x000fe20008000000 */
[----:B------:R-:W-:Y:S01]  /*3d40*/  UMOV UR40, UR9 ;  /* 0x0000000900287c82 */ /* 0x000fe20008000000 */
[----:B------:R-:W-:Y:S02]  /*3d50*/  UISETP.NE.AND UP0, UPT, UR15, 0x1, UPT ;  /* 0x000000010f00788c */ /* 0x000fe4000bf05270 */
[----:B------:R-:W-:Y:S02]  /*3d60*/  UPLOP3.LUT UP4, UPT, UPT, UPT, UPT, 0x40, 0x4 ;  /* 0x000000000004789c */ /* 0x000fe40003f8e870 */
[----:B------:R-:W-:Y:S01]  /*3d70*/  UISETP.GE.AND UP2, UPT, UR42, 0x1, UPT ;  /* 0x000000012a00788c */ /* 0x000fe2000bf46270 */
[----:B------:R-:W3:Y:S01]  /*3d80*/  LDCU.64 UR22, c[0x0][0xb28] ;  /* 0x00016500ff1677ac */ /* 0x000ee20008000a00 */
[----:B------:R-:W-:-:S02]  /*3d90*/  UISETP.NE.AND.EX UP6, UPT, UR29, URZ, UPT, UP6 ;  /* 0x000000ff1d00728c */ /* 0x000fc4000bfc5360 */
[----:B------:R-:W-:Y:S02]  /*3da0*/  UPRMT UR38, UR10, 0x654, UR38 ;  /* 0x000006540a267896 */ /* 0x000fe40008000026 */
[----:B------:R-:W-:Y:S02]  /*3db0*/  UPRMT UR39, UR10, 0x654, UR17 ;  /* 0x000006540a277896 */ /* 0x000fe40008000011 */
[----:B------:R-:W-:Y:S02]  /*3dc0*/  USHF.R.U32.HI UR41, URZ, UR33, UR41 ;  /* 0x00000021ff297299 */ /* 0x000fe40008011629 */
[----:B--2---:R-:W-:Y:S02]  /*3dd0*/  USHF.R.U32.HI UR40, URZ, UR43, UR40 ;  /* 0x0000002bff287299 */ /* 0x004fe40008011628 */
[----:B------:R-:W-:Y:S02]  /*3de0*/  UISETP.NE.AND UP0, UPT, UR34, 0x1, UPT ;  /* 0x000000012200788c */ /* 0x000fe4000bf05270 */
[----:B-1----:R-:W-:-:S11]  /*3df0*/  UISETP.NE.AND UP3, UPT, UR4, 0x1, UPT ;  /* 0x000000010400788c */ /* 0x002fd6000bf65270 */
.L_x_82:
[C---:B------:R-:W-:Y:S02]  /*3e00*/  LEA R8, R10.reuse, UR21, 0x3 ;  /* 0x000000150a087c11 */ /* 0x040fe4000f8e18ff */
[----:B------:R-:W-:Y:S02]  /*3e10*/  SHF.L.U32 R5, R9, 0x1f, RZ ;  /* 0x0000001f09057819 */ /* 0x000fe400000006ff */
[----:B------:R-:W-:Y:S02]  /*3e20*/  LEA R6, R10, UR21, 0x4 ;  /* 0x000000150a067c11 */ /* 0x000fe4000f8e20ff */
[----:B-1----:R-:W1:Y:S02]  /*3e30*/  SYNCS.PHASECHK.TRANS64.TRYWAIT P0, [R8+URZ+0x60], R5 ;  /* 0x00006005080075a7 */ /* 0x002e6400080011ff */
[----:B-1----:R-:W-:Y:S05]  /*3e40*/  @!P0 BRA `(.L_x_74) ;  /* 0x0000003c009c8947 */ /* 0x002fea0003800000 */
.L_x_136:
[----:B-1----:R-:W1:Y:S01]  /*3e50*/  LDS.128 R4, [R6+0xf0] ;  /* 0x0000f00006047984 */ /* 0x002e620000000c00 */
[----:B------:R-:W-:Y:S01]  /*3e60*/  UISETP.GE.AND UP0, UPT, UR42, 0x1, UPT ;  /* 0x000000012a00788c */ /* 0x000fe2000bf06270 */
[----:B------:R-:W-:Y:S01]  /*3e70*/  @!PT LDS RZ, [RZ] ;  /* 0x00000000fffff984 */ /* 0x000fe20000000800 */
[----:B------:R-:W-:Y:S01]  /*3e80*/  @!PT LDS RZ, [RZ] ;  /* 0x00000000fffff984 */ /* 0x000fe20000000800 */
[----:B------:R-:W-:Y:S01]  /*3e90*/  @!PT LDS RZ, [RZ] ;  /* 0x00000000fffff984 */ /* 0x000fe20000000800 */
[----:B------:R-:W-:Y:S01]  /*3ea0*/  @!PT LDS RZ, [RZ] ;  /* 0x00000000fffff984 */ /* 0x000fe20000000800 */
[----:B------:R2:W-:Y:S06]  /*3eb0*/  MEMBAR.ALL.CTA ;  /* 0x0000000000007992 */ /* 0x0005ec0000008000 */
[----:B--2---:R-:W2:Y:S01]  /*3ec0*/  FENCE.VIEW.ASYNC.S ;  /* 0x00000000000073c6 */ /* 0x004ea20000000000 */
[----:B-1----:R-:W-:Y:S11]  /*3ed0*/  LOP3.LUT P0, RZ, R6, 0x1, RZ, 0xc0, !PT ;  /* 0x0000000106ff7812 */ /* 0x002ff6000780c0ff */
[----:B------:R-:W-:Y:S02]  /*3ee0*/  @!UPT UIADD3 URZ, UPT, UPT, URZ, URZ, URZ ;  /* 0x000000fffffff290 */ /* 0x000fe4000fffe0ff */
[----:B--2---:R-:W-:Y:S01]  /*3ef0*/  VOTEU.ANY UP2, P0 ;  /* 0x0000000000ff7886 */ /* 0x004fe20000040100 */
[----:B------:R-:W-:Y:S11]  /*3f00*/  PLOP3.LUT P0, PT, PT, PT, UP2, 0x80, 0x8 ;  /* 0x000000000008781c */ /* 0x000ff60003f0f028 */
[----:B------:R-:W-:Y:S02]  /*3f10*/  @!UPT UIADD3 URZ, UPT, UPT, URZ, URZ, URZ ;  /* 0x000000fffffff290 */ /* 0x000fe4000fffe0ff */
[----:B------:R-:W-:Y:S02]  /*3f20*/  @P0 SHF.R.U32.HI R0, RZ, 0x10, R5 ;  /* 0x00000010ff000819 */ /* 0x000fe40000011605 */
[----:B------:R-:W-:Y:S02]  /*3f30*/  @P0 MOV R2, R4 ;  /* 0x0000000400020202 */ /* 0x000fe40000000f00 */
[----:B------:R-:W-:Y:S01]  /*3f40*/  @P0 R2UR UR4, R0 ;  /* 0x00000000000402ca */ /* 0x000fe200000e0000 */
[----:B------:R-:W-:Y:S01]  /*3f50*/  VIADD R0, R8, 0x70 ;  /* 0x0000007008007836 */ /* 0x000fe20000000000 */
[----:B------:R-:W-:Y:S02]  /*3f60*/  @P0 LOP3.LUT R4, R5, 0xffff, RZ, 0xc0, !PT ;  /* 0x0000ffff05040812 */ /* 0x000fe400078ec0ff */
[----:B------:R-:W-:Y:S02]  /*3f70*/  @P0 R2UR UR6, R2 ;  /* 0x00000000020602ca */ /* 0x000fe400000e0000 */
[----:B------:R-:W-:Y:S02]  /*3f80*/  PRMT R0, RZ, 0x654, R0 ;  /* 0x00000654ff007816 */ /* 0x000fe40000000000 */
[----:B------:R-:W-:Y:S02]  /*3f90*/  @P0 R2UR UR5, R4 ;  /* 0x00000000040502ca */ /* 0x000fe400000e0000 */
[----:B------:R1:W-:Y:S03]  /*3fa0*/  SYNCS.ARRIVE.TRANS64.RED.A1T0 RZ, [R0+URZ], RZ ;  /* 0x000000ff00ff79a7 */ /* 0x0003e600081004ff */
[----:B------:R-:W-:Y:S04]  /*3fb0*/  @UP2 UMOV UR26, UR4 ;  /* 0x00000004001a2c82 */ /* 0x000fe80008000000 */
[----:B------:R-:W-:Y:S04]  /*3fc0*/  @UP2 UMOV UR14, UR6 ;  /* 0x00000006000e2c82 */ /* 0x000fe80008000000 */
[----:B------:R-:W-:Y:S01]  /*3fd0*/  @UP2 UMOV UR13, UR5 ;  /* 0x00000005000d2c82 */ /* 0x000fe20008000000 */
[----:B------:R-:W-:Y:S05]  /*3fe0*/  BRA.U !UP0, `(.L_x_75) ;  /* 0x0000000108c07547 */ /* 0x000fea000b800000 */
[----:B------:R-:W-:Y:S02]  /*3ff0*/  UIMAD.WIDE.U32 UR8, UR13, UR35, URZ ;  /* 0x000000230d0872a5 */ /* 0x000fe4000f8e00ff */
[----:B------:R-:W-:Y:S02]  /*4000*/  UP2UR UR12, UPR, URZ, 0x4 ;  /* 0x00000004ff0c7883 */ /* 0x000fe40008000000 */
[----:B------:R-:W-:Y:S02]  /*4010*/  UISETP.NE.AND UP2, UPT, UR34, 0x1, UPT ;  /* 0x000000012200788c */ /* 0x000fe4000bf45270 */
[----:B------:R-:W-:Y:S02]  /*4020*/  UIMAD.WIDE.U32 UR10, UR14, UR32, URZ ;  /* 0x000000200e0a72a5 */ /* 0x000fe4000f8e00ff */
[----:B------:R-:W-:Y:S02]  /*4030*/  USEL UR4, UR27, UR40, !UP2 ;  /* 0x000000281b047287 */ /* 0x000fe4000d000000 */
[----:B------:R-:W-:Y:S02]  /*4040*/  UISETP.NE.AND UP0, UPT, UR15, 0x1, UPT ;  /* 0x000000010f00788c */ /* 0x000fe4000bf05270 */
[----:B------:R-:W-:Y:S02]  /*4050*/  UP2UR UR16, UPR, URZ, 0x2 ;  /* 0x00000002ff107883 */ /* 0x000fe40008000000 */
[----:B------:R-:W-:Y:S02]  /*4060*/  UISETP.NE.AND UP1, UPT, UR42, 0x1, UPT ;  /* 0x000000012a00788c */ /* 0x000fe4000bf25270 */
[----:B---3--:R-:W-:Y:S02]  /*4070*/  UIMAD.WIDE.U32 UR18, UR4, UR22, URZ ;  /* 0x00000016041272a5 */ /* 0x008fe4000f8e00ff */
[----:B------:R-:W-:Y:S01]  /*4080*/  USEL UR7, UR31, UR41, !UP0 ;  /* 0x000000291f077287 */ /* 0x000fe2000c000000 */
[----:B------:R-:W-:Y:S02]  /*4090*/  UMOV UR5, UR9 ;  /* 0x0000000900057c82 */ /* 0x000fe40008000000 */
[----:B------:R-:W-:Y:S02]  /*40a0*/  USHF.R.U32.HI UR6, URZ, UR43, UR5 ;  /* 0x0000002bff067299 */ /* 0x000fe40008011605 */
[----:B------:R-:W-:Y:S02]  /*40b0*/  UIMAD.WIDE.U32 UR24, UR7, UR22, URZ ;  /* 0x00000016071872a5 */ /* 0x000fe4000f8e00ff */
[----:B------:R-:W-:Y:S02]  /*40c0*/  USEL UR6, UR13, UR6, !UP2 ;  /* 0x000000060d067287 */ /* 0x000fe4000d000000 */
[----:B------:R-:W-:Y:S01]  /*40d0*/  UISETP.NE.AND UP2, UPT, UR12, URZ, UPT ;  /* 0x000000ff0c00728c */ /* 0x000fe2000bf45270 */
[----:B------:R-:W-:Y:S01]  /*40e0*/  UMOV UR5, UR11 ;  /* 0x0000000b00057c82 */ /* 0x000fe20008000000 */
[----:B------:R-:W-:Y:S02]  /*40f0*/  UIMAD.WIDE.U32 UR10, UR6, UR22, URZ ;  /* 0x00000016060a72a5 */ /* 0x000fe4000f8e00ff */
[----:B------:R-:W-:Y:S03]  /*4100*/  USHF.R.U32.HI UR8, URZ, UR33, UR5 ;  /* 0x00000021ff087299 */ /* 0x000fe60008011605 */
[----:B------:R-:W-:Y:S02]  /*4110*/  UMOV UR5, UR19 ;  /* 0x0000001300057c82 */ /* 0x000fe40008000000 */
[----:B------:R-:W-:Y:S03]  /*4120*/  @UP1 USHF.R.U32.HI UR4, URZ, UR23, UR5 ;  /* 0x00000017ff041299 */ /* 0x000fe60008011605 */
[----:B------:R-:W-:Y:S01]  /*4130*/  UMOV UR5, UR25 ;  /* 0x0000001900057c82 */ /* 0x000fe20008000000 */
[----:B------:R-:W-:Y:S02]  /*4140*/  UIMAD UR4, UR42, UR4, URZ ;  /* 0x000000042a0472a4 */ /* 0x000fe4000f8e02ff */
[----:B------:R-:W-:Y:S02]  /*4150*/  @UP1 USHF.R.U32.HI UR7, URZ, UR23, UR5 ;  /* 0x00000017ff071299 */ /* 0x000fe40008011605 */
[----:B------:R-:W-:Y:S02]  /*4160*/  USEL UR5, UR14, UR8, !UP0 ;  /* 0x000000080e057287 */ /* 0x000fe4000c000000 */
[----:B------:R-:W-:Y:S02]  /*4170*/  UIMAD UR8, UR42, UR7, URZ ;  /* 0x000000072a0872a4 */ /* 0x000fe4000f8e02ff */
[----:B------:R-:W-:Y:S03]  /*4180*/  UISETP.GE.AND UP0, UPT, UR6, UR4, UPT ;  /* 0x000000040600728c */ /* 0x000fe6000bf06270 */
[----:B------:R-:W-:Y:S01]  /*4190*/  UMOV UR4, UR11 ;  /* 0x0000000b00047c82 */ /* 0x000fe20008000000 */
[----:B------:R-:W-:Y:S02]  /*41a0*/  UISETP.GE.OR UP0, UPT, UR5, UR8, UP0 ;  /* 0x000000080500728c */ /* 0x000fe40008706670 */
[----:B------:R-:W-:Y:S02]  /*41b0*/  USHF.R.U32.HI UR4, URZ, UR23, UR4 ;  /* 0x00000017ff047299 */ /* 0x000fe40008011604 */
[----:B------:R-:W-:Y:S02]  /*41c0*/  UIMAD.WIDE.U32 UR8, UR5, UR22, URZ ;  /* 0x00000016050872a5 */ /* 0x000fe4000f8e00ff */
[----:B------:R-:W-:Y:S04]  /*41d0*/  USEL UR10, UR6, UR4, !UP1 ;  /* 0x00000004060a7287 */ /* 0x000fe8000c800000 */
[----:B------:R-:W-:Y:S01]  /*41e0*/  UIADD3 UR11, UPT, UPT, -UR10, URZ, URZ ;  /* 0x000000ff0a0b7290 */ /* 0x000fe2000fffe1ff */
[----:B------:R-:W-:Y:S02]  /*41f0*/  @!UP0 UMOV UR4, UR9 ;  /* 0x0000000900048c82 */ /* 0x000fe40008000000 */
[----:B------:R-:W-:Y:S02]  /*4200*/  @!UP0 USHF.R.U32.HI UR4, URZ, UR23, UR4 ;  /* 0x00000017ff048299 */ /* 0x000fe40008011604 */
[----:B------:R-:W-:Y:S02]  /*4210*/  UIMAD UR8, UR42, UR11, UR6 ;  /* 0x0000000b2a0872a4 */ /* 0x000fe4000f8e0206 */
[----:B------:R-:W-:Y:S02]  /*4220*/  @!UP0 USEL UR4, UR5, UR4, !UP1 ;  /* 0x0000000405048287 */ /* 0x000fe4000c800000 */
[----:B------:R-:W-:Y:S02]  /*4230*/  UISETP.NE.AND UP1, UPT, UR16, URZ, UPT ;  /* 0x000000ff1000728c */ /* 0x000fe4000bf25270 */
[----:B------:R-:W-:Y:S02]  /*4240*/  @!UP0 UIMAD UR8, UR7, UR8, UR4 ;  /* 0x00000008070882a4 */ /* 0x000fe4000f8e0204 */
[----:B------:R-:W-:Y:S02]  /*4250*/  @!UP0 UIADD3 UR9, UPT, UPT, UR10, -UR4, URZ ;  /* 0x800000040a098290 */ /* 0x000fe4000fffe0ff */
[----:B------:R-:W-:Y:S02]  /*4260*/  UIADD3 UR4, UPT, UPT, -UR5, URZ, URZ ;  /* 0x000000ff05047290 */ /* 0x000fe4000fffe1ff */
[----:B------:R-:W-:Y:S02]  /*4270*/  UIADD3 UR7, UPT, UPT, -UR6, URZ, URZ ;  /* 0x000000ff06077290 */ /* 0x000fe4000fffe1ff */
[----:B------:R-:W-:Y:S02]  /*4280*/  @!UP0 UIMAD UR6, UR9, UR42, UR5 ;  /* 0x0000002a090682a4 */ /* 0x000fe4000f8e0205 */
[----:B------:R-:W-:Y:S02]  /*4290*/  UIMAD UR14, UR15, UR4, UR14 ;  /* 0x000000040f0e72a4 */ /* 0x000fe4000f8e020e */
[----:B------:R-:W-:Y:S01]  /*42a0*/  UIMAD UR13, UR34, UR7, UR13 ;  /* 0x00000007220d72a4 */ /* 0x000fe2000f8e020d */
[----:B------:R-:W-:Y:S02]  /*42b0*/  @!UP0 UMOV UR5, UR8 ;  /* 0x0000000800058c82 */ /* 0x000fe40008000000 */
[----:B------:R-:W-:Y:S02]  /*42c0*/  UIMAD UR14, UR5, UR15, UR14 ;  /* 0x0000000f050e72a4 */ /* 0x000fe4000f8e020e */
[----:B------:R-:W-:Y:S11]  /*42d0*/  UIMAD UR13, UR6, UR34, UR13 ;  /* 0x00000022060d72a4 */ /* 0x000ff6000f8e020d */
[----:B------:R-:W-:Y:S01]  /*42e0*/  @!UPT UIADD3 URZ, UPT, UPT, URZ, URZ, URZ ;  /* 0x000000fffffff290 */ /* 0x000fe2000fffe0ff */
.L_x_75:
[----:B------:R-:W2:Y:S01]  /*42f0*/  @!UP3 LDCU.128 UR8, c[0x0][0xb10] ;  /* 0x00016200ff08b7ac */ /* 0x000ea20008000c00 */
[----:B------:R-:W-:Y:S02]  /*4300*/  ISETP.NE.U32.AND P0, PT, RZ, UR28, PT ;  /* 0x0000001cff007c0c */ /* 0x000fe4000bf05070 */
[----:B------:R-:W-:Y:S02]  /*4310*/  SHF.L.U32 R4, R11, 0x1f, RZ ;  /* 0x0000001f0b047819 */ /* 0x000fe400000006ff */
[----:B------:R-:W-:Y:S01]  /*4320*/  ISETP.NE.AND.EX P0, PT, RZ, UR29, PT, P0 ;  /* 0x0000001dff007c0c */ /* 0x000fe2000bf05300 */
[----:B------:R-:W4:Y:S01]  /*4330*/  @!UP3 LDCU UR5, c[0x0][0xb0c] ;  /* 0x00016180ff05b7ac */ /* 0x000f220008000800 */
[----:B------:R-:W-:Y:S02]  /*4340*/  USHF.L.U32 UR19, UR20, 0x6, URZ ;  /* 0x0000000614137899 */ /* 0x000fe400080006ff */
[----:B------:R-:W-:Y:S02]  /*4350*/  USHF.L.U32 UR18, UR30, 0x7, URZ ;  /* 0x000000071e127899 */ /* 0x000fe400080006ff */
[----:B--2---:R-:W-:Y:S07]  /*4360*/  UIMAD.WIDE.U32 UR6, UR14, UR8, URZ ;  /* 0x000000080e0672a5 */ /* 0x004fee000f8e00ff */
[----:B------:R-:W-:Y:S01]  /*4370*/  @!UP3 UMOV UR4, UR7 ;  /* 0x000000070004bc82 */ /* 0x000fe20008000000 */
[----:B----4-:R-:W-:Y:S02]  /*4380*/  @!UP3 UISETP.NE.AND UP0, UPT, UR5, 0x1, UPT ;  /* 0x000000010500b88c */ /* 0x010fe4000bf05270 */
[----:B------:R-:W-:Y:S02]  /*4390*/  @!UP3 USHF.R.U32.HI UR4, URZ, UR9, UR4 ;  /* 0x00000009ff04b299 */ /* 0x000fe40008011604 */
[----:B------:R-:W-:Y:S02]  /*43a0*/  UIMAD.WIDE.U32 UR6, UR13, UR11, URZ ;  /* 0x0000000b0d0672a5 */ /* 0x000fe4000f8e00ff */
[----:B------:R-:W-:Y:S02]  /*43b0*/  @!UP3 USEL UR8, UR14, UR4, !UP0 ;  /* 0x000000040e08b287 */ /* 0x000fe4000c000000 */
[----:B------:R-:W-:Y:S03]  /*43c0*/  @!UP3 UISETP.NE.AND UP0, UPT, UR10, 0x1, UPT ;  /* 0x000000010a00b88c */ /* 0x000fe6000bf05270 */
[----:B------:R-:W-:Y:S02]  /*43d0*/  @!UP3 UMOV UR6, UR7 ;  /* 0x000000070006bc82 */ /* 0x000fe40008000000 */
[----:B------:R-:W2:Y:S02]  /*43e0*/  @!UP3 LDCU UR4, c[0x0][0xb20] ;  /* 0x00016400ff04b7ac */ /* 0x000ea40008000800 */
[----:B--2---:R-:W-:Y:S04]  /*43f0*/  @!UP3 USHF.R.U32.HI UR6, URZ, UR4, UR6 ;  /* 0x00000004ff06b299 */ /* 0x004fe80008011606 */
[----:B------:R-:W-:Y:S04]  /*4400*/  @!UP3 USEL UR6, UR13, UR6, !UP0 ;  /* 0x000000060d06b287 */ /* 0x000fe8000c000000 */
[----:B------:R-:W-:Y:S02]  /*4410*/  @!UP3 UIADD3 UR4, UPT, UPT, -UR8, UR6, URZ ;  /* 0x000000060804b290 */ /* 0x000fe4000fffe1ff */
[----:B------:R-:W-:Y:S02]  /*4420*/  @!UP3 UIADD3 UR6, UPT, UPT, UR8, -UR6, URZ ;  /* 0x800000060806b290 */ /* 0x000fe4000fffe0ff */
[----:B------:R-:W-:Y:S02]  /*4430*/  @!UP3 UIMAD UR14, UR4, UR5, UR14 ;  /* 0x00000005040eb2a4 */ /* 0x000fe4000f8e020e */
[----:B------:R-:W-:Y:S01]  /*4440*/  @!UP3 UIMAD UR13, UR6, UR10, UR13 ;  /* 0x0000000a060db2a4 */ /* 0x000fe2000f8e020d */
[----:B------:R-:W-:Y:S11]  /*4450*/  BRA.U UP4, `(.L_x_76) ;  /* 0x0000000104107547 */ /* 0x000ff6000b800000 */
[----:B-1----:R-:W-:Y:S04]  /*4460*/  MOV R0, UR37 ;  /* 0x0000002500007c02 */ /* 0x002fe80008000f00 */
[----:B------:R-:W-:Y:S04]  /*4470*/  SHF.L.U32 R5, R0, 0x1f, RZ ;  /* 0x0000001f00057819 */ /* 0x000fe800000006ff */
[----:B------:R-:W1:Y:S02]  /*4480*/  SYNCS.PHASECHK.TRANS64.TRYWAIT P1, [UR21+0x58], R5 ;  /* 0x00005805ff0075a7 */ /* 0x000e640008021115 */
[----:B-1----:R-:W-:Y:S05]  /*4490*/  @!P1 BRA `(.L_x_77) ;  /* 0x00000038001c9947 */ /* 0x002fea0003800000 */
.L_x_76:
[----:B------:R-:W-:Y:S05]  /*44a0*/  BRA.U !UP6, `(.L_x_78) ;  /* 0x000000010e387547 */ /* 0x000fea000b800000 */
[----:B------:R-:W-:Y:S01]  /*44b0*/  UPLOP3.LUT UP1, UPT, UPT, UPT, UP5, 0x80, 0x8 ;  /* 0x000000000008789c */ /* 0x000fe20003f2f050 */
[----:B-1----:R-:W-:Y:S01]  /*44c0*/  HFMA2 R0, -RZ, RZ, 0, 5.9604644775390625e-08 ;  /* 0x00000001ff007431 */ /* 0x002fe200000001ff */
[----:B------:R-:W1:Y:S01]  /*44d0*/  LDCU.64 UR8, c[0x0][0x358] ;  /* 0x00006b00ff0877ac */ /* 0x000e620008000a00 */
[----:B------:R-:W-:Y:S03]  /*44e0*/  IMAD.MOV.U32 R84, RZ, RZ, 0x1 ;  /* 0x00000001ff547424 */ /* 0x000fe600078e00ff */
[----:B------:R-:W-:Y:S05]  /*44f0*/  PLOP3.LUT P1, PT, PT, PT, UP1, 0x80, 0x8 ;  /* 0x000000000008781c */ /* 0x000fea0003f2f018 */
[----:B------:R-:W2:Y:S01]  /*4500*/  @UP1 LDCU.64 UR4, c[0x0][0x888] ;  /* 0x00011100ff0417ac */ /* 0x000ea20008000a00 */
[----:B------:R-:W-:Y:S07]  /*4510*/  @UP1 UIMAD UR6, UR36, UR28, URZ ;  /* 0x0000001c240612a4 */ /* 0x000fee000f8e02ff */
[----:B------:R-:W-:Y:S01]  /*4520*/  @!P1 PRMT R84, R0, 0x7610, R84 ;  /* 0x0000761000549816 */ /* 0x000fe20000000054 */
[----:B--2---:R-:W-:Y:S06]  /*4530*/  @UP1 UIMAD.WIDE UR4, UR6, 0x4, UR4 ;  /* 0x00000004060418a5 */ /* 0x004fec000f8e0204 */
[----:B------:R-:W-:Y:S01]  /*4540*/  IMAD.U32 R6, RZ, RZ, UR4 ;  /* 0x00000004ff067e24 */ /* 0x000fe2000f8e00ff */
[----:B------:R-:W-:Y:S04]  /*4550*/  MOV R7, UR5 ;  /* 0x0000000500077c02 */ /* 0x000fe80008000f00 */
[----:B------:R-:W2:Y:S01]  /*4560*/  @!UP1 LDCU UR4, c[0x0][0x880] ;  /* 0x00011000ff0497ac */ /* 0x000ea20008000800 */
[----:B-1---5:R4:W5:Y:S02]  /*4570*/  @P1 LDG.E R41, desc[UR8][R6.64] ;  /* 0x0000000806291981 */ /* 0x022964000c1e1900 */
[----:B--2-4-:R-:W-:Y:S07]  /*4580*/  @!P1 IMAD.U32 R41, RZ, RZ, UR4 ;  /* 0x00000004ff299e24 */ /* 0x014fee000f8e00ff */
.L_x_78:
[----:B-----5:R-:W-:Y:S01]  /*4590*/  @!P0 FSETP.EQ.AND P2, PT, R41, RZ, PT ;  /* 0x000000ff2900820b */ /* 0x020fe20003f42000 */
[----:B------:R-:W-:Y:S01]  /*45a0*/  @!UPT UIADD3 URZ, UPT, UPT, URZ, URZ, URZ ;  /* 0x000000fffffff290 */ /* 0x000fe2000fffe0ff */
[----:B------:R-:W-:Y:S11]  /*45b0*/  @!P0 BRA `(.L_x_79) ;  /* 0x0000000000148947 */ /* 0x000ff60003800000 */
[----:B------:R-:W-:Y:S02]  /*45c0*/  LOP3.LUT P0, RZ, R84, 0xff, RZ, 0xc0, !PT ;  /* 0x000000ff54ff7812 */ /* 0x000fe4000780c0ff */
[----:B------:R-:W-:Y:S04]  /*45d0*/  PLOP3.LUT P2, PT, PT, PT, UP1, 0x80, 0x8 ;  /* 0x000000000008781c */ /* 0x000fe80003f4f018 */
[----:B------:R-:W-:Y:S07]  /*45e0*/  PLOP3.LUT P2, PT, P2, PT, PT, 0x8, 0x80 ;  /* 0x000000000080781c */ /* 0x000fee000174e170 */
[----:B------:R-:W-:Y:S11]  /*45f0*/  @P0 FSETP.EQ.AND P2, PT, R41, RZ, PT ;  /* 0x000000ff2900020b */ /* 0x000ff60003f42000 */
[----:B------:R-:W-:Y:S02]  /*4600*/  @!UPT UIADD3 URZ, UPT, UPT, URZ, URZ, URZ ;  /* 0x000000fffffff290 */ /* 0x000fe4000fffe0ff */
.L_x_79:
[----:B------:R-:W2:Y:S01]  /*4610*/  SYNCS.PHASECHK.TRANS64.TRYWAIT P0, [UR21+0x40], R4 ;  /* 0x00004004ff0075a7 */ /* 0x000ea20008001115 */
[----:B------:R-:W-:Y:S04]  /*4620*/  ELECT P1, URZ, PT ;  /* 0x0000000000ff782f */ /* 0x000fe80003820000 */
[----:B------:R-:W-:Y:S01]  /*4630*/  PLOP3.LUT P1, PT, P2, P1, PT, 0xf2, 0x2f ;  /* 0x00000000002f781c */ /* 0x000fe20001723e72 */
[----:B------:R-:W-:Y:S01]  /*4640*/  @!UPT UIADD3 URZ, UPT, UPT, URZ, URZ, URZ ;  /* 0x000000fffffff290 */ /* 0x000fe2000fffe0ff */
[----:B--2---:R-:W-:Y:S11]  /*4650*/  @!P0 BRA `(.L_x_80) ;  /* 0x0000003400c48947 */ /* 0x004ff60003800000 */
.L_x_139:
[----:B------:R-:W-:Y:S01]  /*4660*/  @!P1 IADD3 R2, P0, PT, R12, 0x580, RZ ;  /* 0x000005800c029810 */ /* 0x000fe20007f1e0ff */
[----:B------:R-:W-:Y:S01]  /*4670*/  VOTEU.ALL UP0, P1 ;  /* 0x0000000000ff7886 */ /* 0x000fe20000800000 */
[----:B------:R-:W-:Y:S01]  /*4680*/  UMOV UR6, 0x0 ;  /* 0x0000000000067882 */ /* 0x000fe20000000000 */
[----:B------:R-:W-:Y:S01]  /*4690*/  UMOV UR7, 0x10000000 ;  /* 0x1000000000077882 */ /* 0x000fe20000000000 */
[----:B------:R-:W-:Y:S01]  /*46a0*/  @!P1 R2UR UR5, R2 ;  /* 0x00000000020592ca */ /* 0x000fe200000e0000 */
[----:B-1----:R-:W-:Y:S01]  /*46b0*/  @!P1 IMAD.X R0, RZ, RZ, R13, P0 ;  /* 0x000000ffff009224 */ /* 0x002fe200000e060d */
[----:B------:R-:W-:Y:S01]  /*46c0*/  @!UP0 UIADD3 UR16, UPT, UPT, UR21, 0x200, URZ ;  /* 0x0000020015108890 */ /* 0x000fe2000fffe0ff */
[----:B------:R-:W-:Y:S01]  /*46d0*/  VIADD R10, R10, 0x1 ;  /* 0x000000010a0a7836 */ /* 0x000fe20000000000 */
[----:B------:R-:W-:Y:S01]  /*46e0*/  VOTEU.ALL UP0, P1 ;  /* 0x0000000000ff7886 */ /* 0x000fe20000800000 */
[----:B------:R-:W-:Y:S01]  /*46f0*/  UMOV UR20, UR36 ;  /* 0x0000002400147c82 */ /* 0x000fe20008000000 */
[----:B------:R-:W-:Y:S01]  /*4700*/  @!P1 R2UR UR4, R0 ;  /* 0x00000000000492ca */ /* 0x000fe200000e0000 */
[----:B------:R-:W-:Y:S06]  /*4710*/  @!P1 IMAD.MOV.U32 R0, RZ, RZ, 0x1000 ;  /* 0x00001000ff009424 */ /* 0x000fec00078e00ff */
[----:B------:R-:W-:Y:S06]  /*4720*/  IMAD.U32 R6, RZ, RZ, UR5 ;  /* 0x00000005ff067e24 */ /* 0x000fec000f8e00ff */
[----:B------:R-:W-:Y:S01]  /*4730*/  IMAD.U32 R7, RZ, RZ, UR4 ;  /* 0x00000004ff077e24 */ /* 0x000fe2000f8e00ff */
[----:B------:R-:W-:Y:S04]  /*4740*/  @!P1 R2UR UR4, R6 ;  /* 0x00000000060492ca */ /* 0x000fe800000e0000 */
[----:B------:R-:W-:Y:S11]  /*4750*/  @!P1 R2UR UR5, R7 ;  /* 0x00000000070592ca */ /* 0x000ff600000e0000 */
[----:B------:R-:W-:Y:S02]  /*4760*/  @!UPT UIADD3 URZ, UPT, UPT, URZ, URZ, URZ ;  /* 0x000000fffffff290 */ /* 0x000fe4000fffe0ff */
[----:B------:R1:W-:Y:S01]  /*4770*/  @!UP0 UTMALDG.3D [UR16], [UR4], desc[UR6] ;  /* 0x00000610040085b4 */ /* 0x0003e20008011000 */
[----:B------:R1:W-:Y:S01]  /*4780*/  @!P1 SYNCS.ARRIVE.TRANS64.RED.A0TR RZ, [UR21+0x30], R0 ;  /* 0x00003000ffff99a7 */ /* 0x0003e20008300415 */
[----:B------:R-:W-:Y:S01]  /*4790*/  SYNCS.ARRIVE.TRANS64.RED.A1T0 RZ, [UR39], RZ ;  /* 0x000000ffffff79a7 */ /* 0x000fe20008100427 */
[----:B------:R-:W2:Y:S02]  /*47a0*/  SYNCS.PHASECHK.TRANS64.TRYWAIT P0, [UR21+0x48], R4 ;  /* 0x00004804ff0075a7 */ /* 0x000ea40008001115 */
[----:B-12---:R-:W-:Y:S05]  /*47b0*/  @!P0 BRA `(.L_x_81) ;  /* 0x0000003400848947 */ /* 0x006fea0003800000 */
.L_x_141:
[----:B------:R-:W-:Y:S01]  /*47c0*/  @!P1 IADD3 R2, P0, PT, R12, 0x580, RZ ;  /* 0x000005800c029810 */ /* 0x000fe20007f1e0ff */
[----:B------:R-:W-:Y:S01]  /*47d0*/  VOTEU.ALL UP0, P1 ;  /* 0x0000000000ff7886 */ /* 0x000fe20000800000 */
[----:B------:R-:W-:Y:S01]  /*47e0*/  UMOV UR6, 0x0 ;  /* 0x0000000000067882 */ /* 0x000fe20000000000 */
[----:B------:R-:W-:Y:S01]  /*47f0*/  UMOV UR7, 0x10000000 ;  /* 0x1000000000077882 */ /* 0x000fe20000000000 */
[----:B------:R-:W-:Y:S01]  /*4800*/  @!P1 R2UR UR5, R2 ;  /* 0x00000000020592ca */ /* 0x000fe200000e0000 */
[----:B------:R-:W-:Y:S01]  /*4810*/  @!P1 IMAD.X R0, RZ, RZ, R13, P0 ;  /* 0x000000ffff009224 */ /* 0x000fe200000e060d */
[----:B------:R-:W-:Y:S01]  /*4820*/  @!UP0 UIADD3 UR10, UPT, UPT, UR18, 0x40, URZ ;  /* 0x00000040120a8890 */ /* 0x000fe2000fffe0ff */
[----:B------:R-:W-:Y:S01]  /*4830*/  ISETP.NE.AND P0, PT, R10, 0x2, PT ;  /* 0x000000020a00780c */ /* 0x000fe20003f05270 */
[----:B------:R-:W-:Y:S01]  /*4840*/  @!UP0 UIADD3 UR8, UPT, UPT, UR21, 0x1200, URZ ;  /* 0x0000120015088890 */ /* 0x000fe2000fffe0ff */
[----:B------:R-:W-:Y:S01]  /*4850*/  LOP3.LUT R11, R11, 0x1, RZ, 0x3c, !PT ;  /* 0x000000010b0b7812 */ /* 0x000fe200078e3cff */
[----:B------:R-:W-:Y:S01]  /*4860*/  @!UP0 UIADD3 UR9, UPT, UPT, UR21, 0x38, URZ ;  /* 0x0000003815098890 */ /* 0x000fe2000fffe0ff */
[----:B------:R-:W-:Y:S01]  /*4870*/  @!P1 R2UR UR4, R0 ;  /* 0x00000000000492ca */ /* 0x000fe200000e0000 */
[----:B------:R-:W-:Y:S01]  /*4880*/  VOTEU.ALL UP0, P1 ;  /* 0x0000000000ff7886 */ /* 0x000fe20000800000 */
[----:B------:R-:W-:Y:S01]  /*4890*/  UMOV UR11, UR19 ;  /* 0x00000013000b7c82 */ /* 0x000fe20008000000 */
[----:B------:R-:W-:Y:S01]  /*48a0*/  UMOV UR12, UR36 ;  /* 0x00000024000c7c82 */ /* 0x000fe20008000000 */
[----:B------:R-:W-:Y:S01]  /*48b0*/  SEL R0, RZ, 0x1, P0 ;  /* 0x00000001ff007807 */ /* 0x000fe20000000000 */
[----:B------:R-:W-:Y:S01]  /*48c0*/  UIADD3 UR30, UPT, UPT, UR13, UR59, URZ ;  /* 0x0000003b0d1e7290 */ /* 0x000fe2000fffe0ff */
[----:B-1----:R-:W-:Y:S01]  /*48d0*/  IMAD.U32 R4, RZ, RZ, UR5 ;  /* 0x00000005ff047e24 */ /* 0x002fe2000f8e00ff */
[----:B------:R-:W-:Y:S01]  /*48e0*/  SEL R10, R10, RZ, P0 ;  /* 0x000000ff0a0a7207 */ /* 0x000fe20000000000 */
[----:B------:R-:W-:Y:S01]  /*48f0*/  UIADD3 UR20, UPT, UPT, UR14, UR62, URZ ;  /* 0x0000003e0e147290 */ /* 0x000fe2000fffe0ff */
[----:B------:R-:W-:Y:S01]  /*4900*/  LOP3.LUT R9, R9, R0, RZ, 0x3c, !PT ;  /* 0x0000000009097212 */ /* 0x000fe200078e3cff */
[----:B------:R-:W-:Y:S01]  /*4910*/  UMOV UR36, UR26 ;  /* 0x0000001a00247c82 */ /* 0x000fe20008000000 */
[----:B------:R-:W-:Y:S02]  /*4920*/  UPLOP3.LUT UP4, UPT, UPT, UPT, UPT, 0x80, 0x8 ;  /* 0x000000000008789c */ /* 0x000fe40003f8f070 */
[----:B------:R-:W-:Y:S01]  /*4930*/  IMAD.U32 R5, RZ, RZ, UR4 ;  /* 0x00000004ff057e24 */ /* 0x000fe2000f8e00ff */
[----:B------:R-:W-:Y:S04]  /*4940*/  @!P1 R2UR UR4, R4 ;  /* 0x00000000040492ca */ /* 0x000fe800000e0000 */
[----:B------:R-:W-:Y:S11]  /*4950*/  @!P1 R2UR UR5, R5 ;  /* 0x00000000050592ca */ /* 0x000ff600000e0000 */
[----:B------:R-:W-:Y:S02]  /*4960*/  @!UPT UIADD3 URZ, UPT, UPT, URZ, URZ, URZ ;  /* 0x000000fffffff290 */ /* 0x000fe4000fffe0ff */
[----:B------:R1:W-:Y:S01]  /*4970*/  @!UP0 UTMALDG.3D [UR8], [UR4], desc[UR6] ;  /* 0x00000608040085b4 */ /* 0x0003e20008011000 */
[----:B------:R1:W-:Y:S01]  /*4980*/  @!P1 SYNCS.ARRIVE.TRANS64.RED.A0TR RZ, [UR21+0x38], R3 ;  /* 0x00003803ffff99a7 */ /* 0x0003e20008300415 */
[----:B------:R-:W-:Y:S01]  /*4990*/  SYNCS.ARRIVE.TRANS64.RED.A1T0 RZ, [UR38], RZ ;  /* 0x000000ffffff79a7 */ /* 0x000fe20008100426 */
[----:B------:R-:W-:Y:S05]  /*49a0*/  BRA.U UP2, `(.L_x_82) ;  /* 0xfffffff502147547 */ /* 0x000fea000b83ffff */
[----:B-1----:R-:W-:-:S04]  /*49b0*/  SHF.L.U32 R3, R11, 0x1f, RZ ;  /* 0x0000001f0b037819 */ /* 0x002fc800000006ff */
[----:B------:R-:W1:Y:S02]  /*49c0*/  SYNCS.PHASECHK.TRANS64.TRYWAIT P0, [UR21+0x40], R3 ;  /* 0x00004003ff0075a7 */ /* 0x000e640008001115 */
[----:B-1----:R-:W-:Y:S05]  /*49d0*/  @!P0 BRA `(.L_x_83) ;  /* 0x0000003400148947 */ /* 0x002fea0003800000 */
.L_x_143:
[----:B-1----:R-:W-:-:S07]  /*49e0*/  MOV R0, UR21 ;  /* 0x0000001500007c02 */ /* 0x002fce0008000f00 */
.L_x_84:
[----:B-1----:R-:W-:-:S04]  /*49f0*/  SHF.L.U32 R3, R11, 0x1f, RZ ;  /* 0x0000001f0b037819 */ /* 0x002fc800000006ff */
[----:B------:R1:W2:Y:S03]  /*4a00*/  SYNCS.PHASECHK.TRANS64.TRYWAIT P0, [R0+URZ+0x48], R3 ;  /* 0x00004803000075a7 */ /* 0x0002a600080011ff */
[----:B--2---:R-:W-:Y:S05]  /*4a10*/  @!P0 NANOSLEEP.SYNCS 0x989680 ;  /* 0x009896800000895d */ /* 0x004fea0003900000 */
[----:B------:R-:W2:Y:S02]  /*4a20*/  @!P0 SYNCS.PHASECHK.TRANS64 P0, [R0+URZ+0x48], R3 ;  /* 0x00004803000085a7 */ /* 0x000ea400080010ff */
[----:B--23--:R-:W-:Y:S05]  /*4a30*/  @P0 EXIT ;  /* 0x000000000000094d */ /* 0x00cfea0003800000 */
[----:B------:R-:W-:Y:S05]  /*4a40*/  BRA `(.L_x_84) ;  /* 0xfffffffc00e87947 */ /* 0x000fea000383ffff */
.L_x_73:
[----:B------:R-:W-:-:S06]  /*4a50*/  UISETP.GE.AND UP0, UPT, UR18, 0x4, UPT ;  /* 0x000000041200788c */ /* 0x000fcc000bf06270 */
[----:B------:R-:W-:-:S13]  /*4a60*/  PLOP3.LUT P0, PT, PT, PT, UP0, 0x80, 0x8 ;  /* 0x000000000008781c */ /* 0x000fda0003f0f008 */
[----:B-1----:R-:W-:Y:S05]  /*4a70*/  @!P0 EXIT ;  /* 0x000000000000894d */ /* 0x002fea0003800000 */
[----:B------:R-:W1:Y:S08]  /*4a80*/  S2UR UR4, SR_CgaCtaId ;  /* 0x00000000000479c3 */ /* 0x000e700000008800 */
[----:B------:R-:W-:Y:S01]  /*4a90*/  BAR.SYNC.DEFER_BLOCKING 0x6, 0xa0 ;  /* 0x0182800000007b1d */ /* 0x000fe20000010000 */
[C---:B------:R-:W-:Y:S01]  /*4aa0*/  IMAD.SHL.U32 R7, R93.reuse, 0x40, RZ ;  /* 0x000000405d077824 */ /* 0x040fe200078e00ff */
[C---:B------:R-:W-:Y:S01]  /*4ab0*/  LOP3.LUT R95, R93.reuse, 0x60, RZ, 0xc0, !PT ;  /* 0x000000605d5f7812 */ /* 0x040fe200078ec0ff */
[----:B------:R-:W-:-:S02]  /*4ac0*/  IMAD.SHL.U32 R4, R93, 0x20, RZ ;  /* 0x000000205d047824 */ /* 0x000fc400078e00ff */
[----:B------:R-:W-:Y:S02]  /*4ad0*/  HFMA2 R36, -RZ, RZ, 0, 0 ;  /* 0x00000000ff247431 */ /* 0x000fe400000001ff */
[----:B------:R-:W-:Y:S01]  /*4ae0*/  IMAD.SHL.U32 R6, R93, 0x2, RZ ;  /* 0x000000025d067824 */ /* 0x000fe200078e00ff */
[----:B------:R-:W-:Y:S01]  /*4af0*/  UMOV UR44, 0x400 ;  /* 0x00000400002c7882 */ /* 0x000fe20000000000 */
[----:B------:R-:W2:Y:S01]  /*4b00*/  LDC.64 R82, c[0x0][0x8b0] ;  /* 0x00022c00ff527b82 */ /* 0x000ea20000000a00 */
[----:B------:R-:W-:Y:S01]  /*4b10*/  LOP3.LUT R5, R7, 0x180, RZ, 0xc0, !PT ;  /* 0x0000018007057812 */ /* 0x000fe200078ec0ff */
[----:B------:R-:W-:Y:S01]  /*4b20*/  IMAD.U32 R37, R93, 0x10000, RZ ;  /* 0x000100005d257824 */ /* 0x000fe200078e00ff */
[----:B------:R-:W-:Y:S01]  /*4b30*/  LOP3.LUT R4, R4, 0xc00, RZ, 0xc0, !PT ;  /* 0x00000c0004047812 */ /* 0x000fe200078ec0ff */
[----:B------:R-:W-:Y:S01]  /*4b40*/  IMAD.MOV.U32 R92, RZ, RZ, RZ ;  /* 0x000000ffff5c7224 */ /* 0x000fe200078e00ff */
[----:B------:R-:W-:Y:S01]  /*4b50*/  LOP3.LUT R6, R5, 0x20, R6, 0xf8, !PT ;  /* 0x0000002005067812 */ /* 0x000fe200078ef806 */
[----:B------:R-:W-:Y:S01]  /*4b60*/  IMAD.SHL.U32 R5, R93, 0x8, RZ ;  /* 0x000000085d057824 */ /* 0x000fe200078e00ff */
[----:B------:R-:W-:Y:S01]  /*4b70*/  LOP3.LUT R4, R4, 0x40, R7, 0xf8, !PT ;  /* 0x0000004004047812 */ /* 0x000fe200078ef807 */
[----:B------:R-:W3:Y:S01]  /*4b80*/  LDC.64 R80, c[0x0][0x8a8] ;  /* 0x00022a00ff507b82 */ /* 0x000ee20000000a00 */
[----:B------:R-:W-:Y:S01]  /*4b90*/  LOP3.LUT R37, R37, 0x600000, RZ, 0xc0, !PT ;  /* 0x0060000025257812 */ /* 0x000fe200078ec0ff */
[----:B------:R-:W-:Y:S01]  /*4ba0*/  IMAD.MOV.U32 R87, RZ, RZ, RZ ;  /* 0x000000ffff577224 */ /* 0x000fe200078e00ff */
[----:B------:R-:W-:-:S02]  /*4bb0*/  LOP3.LUT R5, R6, 0x30, R5, 0x78, !PT ;  /* 0x0000003006057812 */ /* 0x000fc400078e7805 */
[----:B------:R-:W-:Y:S02]  /*4bc0*/  CS2R R90, SRZ ;  /* 0x00000000005a7805 */ /* 0x000fe4000001ff00 */
[----:B------:R-:W-:Y:S01]  /*4bd0*/  LOP3.LUT R4, R4, 0x200, R7, 0xf8, !PT ;  /* 0x0000020004047812 */ /* 0x000fe200078ef807 */
[----:B------:R-:W-:Y:S01]  /*4be0*/  IMAD.MOV.U32 R89, RZ, RZ, RZ ;  /* 0x000000ffff597224 */ /* 0x000fe200078e00ff */
[----:B------:R-:W-:Y:S01]  /*4bf0*/  LOP3.LUT R93, R93, 0x2, RZ, 0xc0, !PT ;  /* 0x000000025d5d7812 */ /* 0x000fe200078ec0ff */
[----:B-1----:R-:W-:Y:S01]  /*4c00*/  ULEA UR44, UR4, UR44, 0x18 ;  /* 0x0000002c042c7291 */ /* 0x002fe2000f8ec0ff */
[----:B------:R-:W-:Y:S01]  /*4c10*/  LOP3.LUT R71, R4, R5, RZ, 0xfc, !PT ;  /* 0x0000000504477212 */ /* 0x000fe200078efcff */
[----:B------:R-:W1:Y:S01]  /*4c20*/  LDCU UR57, c[0x0][0x370] ;  /* 0x00006e00ff3977ac */ /* 0x000e620008000800 */
[----:B------:R-:W-:Y:S01]  /*4c30*/  IADD3 R88, PT, PT, -R93, RZ, RZ ;  /* 0x000000ff5d587210 */ /* 0x000fe20007ffe1ff */
[----:B------:R-:W-:Y:S01]  /*4c40*/  UIADD3 UR4, UPT, UPT, UR44, 0x2200, URZ ;  /* 0x000022002c047890 */ /* 0x000fe2000fffe0ff */
[----:B------:R-:W4:Y:S04]  /*4c50*/  LDCU UR43, c[0x0][0xb0c] ;  /* 0x00016180ff2b77ac */ /* 0x000f280008000800 */
[----:B------:R-:W1:Y:S01]  /*4c60*/  LDS R0, [UR44+0x110] ;  /* 0x0001102cff007984 */ /* 0x000e620008000800 */
[----:B------:R-:W-:Y:S01]  /*4c70*/  IMAD.U32 R94, RZ, RZ, UR4 ;  /* 0x00000004ff5e7e24 */ /* 0x000fe2000f8e00ff */
[----:B------:R-:W1:Y:S01]  /*4c80*/  LDCU UR39, c[0x0][0xb30] ;  /* 0x00016600ff2777ac */ /* 0x000e620008000800 */
[----:B------:R-:W1:Y:S01]  /*4c90*/  LDCU.64 UR46, c[0x0][0x888] ;  /* 0x00011100ff2e77ac */ /* 0x000e620008000a00 */
[----:B------:R-:W1:Y:S01]  /*4ca0*/  LDCU.64 UR40, c[0x0][0xb28] ;  /* 0x00016500ff2877ac */ /* 0x000e620008000a00 */
[----:B------:R-:W1:Y:S01]  /*4cb0*/  LDCU.64 UR60, c[0x0][0x890] ;  /* 0x00011200ff3c77ac */ /* 0x000e620008000a00 */
[----:B------:R-:W1:Y:S01]  /*4cc0*/  LDCU.128 UR52, c[0x0][0xb10] ;  /* 0x00016200ff3477ac */ /* 0x000e620008000c00 */
[----:B------:R-:W1:Y:S01]  /*4cd0*/  LDCU UR56, c[0x0][0x374] ;  /* 0x00006e80ff3877ac */ /* 0x000e620008000800 */
[----:B------:R-:W-:Y:S01]  /*4ce0*/  UIADD3 UR63, UPT, UPT, UR44, 0x200, URZ ;  /* 0x000002002c3f7890 */ /* 0x000fe2000fffe0ff */
[----:B-1234-:R-:W-:-:S11]  /*4cf0*/  IMAD.IADD R37, R0, 0x1, R37 ;  /* 0x0000000100257824 */ /* 0x01efd600078e0225 */
.L_x_110:
[----:B------:R-:W-:Y:S02]  /*4d00*/  LEA R3, R87, UR44, 0x3 ;  /* 0x0000002c57037c11 */ /* 0x000fe4000f8e18ff */
[----:B------:R-:W-:Y:S02]  /*4d10*/  SHF.L.U32 R0, R91, 0x1f, RZ ;  /* 0x0000001f5b007819 */ /* 0x000fe400000006ff */
[----:B------:R-:W-:Y:S02]  /*4d20*/  LEA R5, R87, UR44, 0x4 ;  /* 0x0000002c57057c11 */ /* 0x000fe4000f8e20ff */
[----:B-1----:R-:W1:Y:S02]  /*4d30*/  SYNCS.PHASECHK.TRANS64.TRYWAIT P0, [R3+URZ+0x60], R0 ;  /* 0x00006000030075a7 */ /* 0x002e6400080011ff */
[----:B-1----:R-:W-:Y:S05]  /*4d40*/  @!P0 BRA `(.L_x_85) ;  /* 0x0000003000508947 */ /* 0x002fea0003800000 */
.L_x_144:
[----:B------:R-:W2:Y:S01]  /*4d50*/  LDS.128 R4, [R5+0xf0] ;  /* 0x0000f00005047984 */ /* 0x000ea20000000c00 */
[----:B------:R-:W-:Y:S01]  /*4d60*/  UISETP.GE.AND UP0, UPT, UR42, 0x1, UPT ;  /* 0x000000012a00788c */ /* 0x000fe2000bf06270 */
[----:B------:R-:W-:Y:S01]  /*4d70*/  @!PT LDS RZ, [RZ] ;  /* 0x00000000fffff984 */ /* 0x000fe20000000800 */
[----:B------:R-:W-:Y:S01]  /*4d80*/  @!PT LDS RZ, [RZ] ;  /* 0x00000000fffff984 */ /* 0x000fe20000000800 */
[----:B------:R-:W-:Y:S01]  /*4d90*/  @!PT LDS RZ, [RZ] ;  /* 0x00000000fffff984 */ /* 0x000fe20000000800 */
[----:B------:R-:W-:Y:S01]  /*4da0*/  @!PT LDS RZ, [RZ] ;  /* 0x00000000fffff984 */ /* 0x000fe20000000800 */
[----:B------:R3:W-:Y:S06]  /*4db0*/  MEMBAR.ALL.CTA ;  /* 0x0000000000007992 */ /* 0x0007ec0000008000 */
[----:B---3--:R-:W3:Y:S01]  /*4dc0*/  FENCE.VIEW.ASYNC.S ;  /* 0x00000000000073c6 */ /* 0x008ee20000000000 */
[----:B--2---:R-:W-:Y:S11]  /*4dd0*/  LOP3.LUT P0, RZ, R6, 0x1, RZ, 0xc0, !PT ;  /* 0x0000000106ff7812 */ /* 0x004ff6000780c0ff */
[----:B------:R-:W-:Y:S02]  /*4de0*/  @!UPT UIADD3 URZ, UPT, UPT, URZ, URZ, URZ ;  /* 0x000000fffffff290 */ /* 0x000fe4000fffe0ff */
[----:B---3--:R-:W-:Y:S01]  /*4df0*/  VOTEU.ANY UP1, P0 ;  /* 0x0000000000ff7886 */ /* 0x008fe20000020100 */
[----:B------:R-:W-:Y:S01]  /*4e00*/  PLOP3.LUT P0, PT, PT, PT, UP1, 0x80, 0x8 ;  /* 0x000000000008781c */ /* 0x000fe20003f0f018 */
[----:B------:R-:W-:Y:S11]  /*4e10*/  UP2UR UR45, UPR, URZ, 0x2 ;  /* 0x00000002ff2d7883 */ /* 0x000ff60008000000 */
[----:B------:R-:W-:Y:S01]  /*4e20*/  @!UPT UIADD3 URZ, UPT, UPT, URZ, URZ, URZ ;  /* 0x000000fffffff290 */ /* 0x000fe2000fffe0ff */
[----:B-1----:R-:W-:Y:S02]  /*4e30*/  @P0 SHF.R.U32.HI R0, RZ, 0x10, R5 ;  /* 0x00000010ff000819 */ /* 0x002fe40000011605 */
        /* <DEDUP_REMOVED lines=12> */
[----:B------:R-:W2:Y:S01]  /*4f00*/  LDCU UR12, c[0x0][0xb20] ;  /* 0x00016400ff0c77ac */ /* 0x000ea20008000800 */
[----:B------:R-:W-:Y:S02]  /*4f10*/  UIMAD.WIDE.U32 UR4, UR56, UR55, URZ ;  /* 0x00000037380472a5 */ /* 0x000fe4000f8e00ff */
[----:B------:R-:W-:Y:S02]  /*4f20*/  UIMAD.WIDE.U32 UR6, UR57, UR52, URZ ;  /* 0x00000034390672a5 */ /* 0x000fe4000f8e00ff */
[----:B------:R-:W-:Y:S02]  /*4f30*/  UISETP.NE.AND UP0, UPT, UR54, 0x1, UPT ;  /* 0x000000013600788c */ /* 0x000fe4000bf05270 */
[----:B------:R-:W-:Y:S02]  /*4f40*/  UIMAD.WIDE.U32 UR8, UR37, UR55, URZ ;  /* 0x00000037250872a5 */ /* 0x000fe4000f8e00ff */
[----:B------:R-:W-:Y:S02]  /*4f50*/  UIMAD.WIDE.U32 UR10, UR38, UR52, URZ ;  /* 0x00000034260a72a5 */ /* 0x000fe4000f8e00ff */
[----:B------:R-:W-:Y:S02]  /*4f60*/  UISETP.NE.AND UP1, UPT, UR43, 0x1, UPT ;  /* 0x000000012b00788c */ /* 0x000fe4000bf25270 */
[----:B------:R-:W-:Y:S01]  /*4f70*/  UISETP.NE.AND UP2, UPT, UR42, 0x1, UPT ;  /* 0x000000012a00788c */ /* 0x000fe2000bf45270 */
[----:B------:R-:W-:Y:S02]  /*4f80*/  UMOV UR4, UR5 ;  /* 0x0000000500047c82 */ /* 0x000fe40008000000 */
[----:B--2---:R-:W-:Y:S03]  /*4f90*/  USHF.R.U32.HI UR5, URZ, UR12, UR4 ;  /* 0x0000000cff057299 */ /* 0x004fe60008011604 */
[----:B------:R-:W-:Y:S02]  /*4fa0*/  UMOV UR4, UR7 ;  /* 0x0000000700047c82 */ /* 0x000fe40008000000 */
[----:B------:R-:W-:Y:S02]  /*4fb0*/  USHF.R.U32.HI UR7, URZ, UR53, UR4 ;  /* 0x00000035ff077299 */ /* 0x000fe40008011604 */
[----:B------:R-:W-:Y:S02]  /*4fc0*/  USEL UR4, UR56, UR5, !UP0 ;  /* 0x0000000538047287 */ /* 0x000fe4000c000000 */
[----:B------:R-:W-:Y:S01]  /*4fd0*/  USEL UR7, UR57, UR7, !UP1 ;  /* 0x0000000739077287 */ /* 0x000fe2000c800000 */
[----:B------:R-:W-:Y:S01]  /*4fe0*/  UMOV UR5, UR9 ;  /* 0x0000000900057c82 */ /* 0x000fe20008000000 */
[----:B------:R-:W-:Y:S02]  /*4ff0*/  UIMAD.WIDE.U32 UR8, UR4, UR40, URZ ;  /* 0x00000028040872a5 */ /* 0x000fe4000f8e00ff */
[----:B------:R-:W-:Y:S03]  /*5000*/  USHF.R.U32.HI UR6, URZ, UR12, UR5 ;  /* 0x0000000cff067299 */ /* 0x000fe60008011605 */
[----:B------:R-:W-:Y:S01]  /*5010*/  UMOV UR5, UR11 ;  /* 0x0000000b00057c82 */ /* 0x000fe20008000000 */
[----:B------:R-:W-:Y:S02]  /*5020*/  UIMAD.WIDE.U32 UR10, UR7, UR40, URZ ;  /* 0x00000028070a72a5 */ /* 0x000fe4000f8e00ff */
[----:B------:R-:W-:Y:S02]  /*5030*/  USHF.R.U32.HI UR12, URZ, UR53, UR5 ;  /* 0x00000035ff0c7299 */ /* 0x000fe40008011605 */
[----:B------:R-:W-:Y:S01]  /*5040*/  USEL UR6, UR37, UR6, !UP0 ;  /* 0x0000000625067287 */ /* 0x000fe2000c000000 */
[----:B------:R-:W-:Y:S02]  /*5050*/  UMOV UR5, UR9 ;  /* 0x0000000900057c82 */ /* 0x000fe40008000000 */
[----:B------:R-:W-:Y:S01]  /*5060*/  UMOV UR10, UR11 ;  /* 0x0000000b000a7c82 */ /* 0x000fe20008000000 */
[----:B------:R-:W-:Y:S02]  /*5070*/  @UP2 USHF.R.U32.HI UR4, URZ, UR41, UR5 ;  /* 0x00000029ff042299 */ /* 0x000fe40008011605 */
[----:B------:R-:W-:Y:S02]  /*5080*/  @UP2 USHF.R.U32.HI UR7, URZ, UR41, UR10 ;  /* 0x00000029ff072299 */ /* 0x000fe4000801160a */
[----:B------:R-:W-:Y:S02]  /*5090*/  UIMAD UR4, UR42, UR4, URZ ;  /* 0x000000042a0472a4 */ /* 0x000fe4000f8e02ff */
[----:B------:R-:W-:Y:S02]  /*50a0*/  UIMAD.WIDE.U32 UR10, UR6, UR40, URZ ;  /* 0x00000028060a72a5 */ /* 0x000fe4000f8e00ff */
[----:B------:R-:W-:Y:S02]  /*50b0*/  USEL UR5, UR38, UR12, !UP1 ;  /* 0x0000000c26057287 */ /* 0x000fe4000c800000 */
[----:B------:R-:W-:Y:S02]  /*50c0*/  UIMAD UR8, UR42, UR7, URZ ;  /* 0x000000072a0872a4 */ /* 0x000fe4000f8e02ff */
[----:B------:R-:W-:Y:S03]  /*50d0*/  UISETP.GE.AND UP0, UPT, UR6, UR4, UPT ;  /* 0x000000040600728c */ /* 0x000fe6000bf06270 */
[----:B------:R-:W-:Y:S01]  /*50e0*/  UMOV UR4, UR11 ;  /* 0x0000000b00047c82 */ /* 0x000fe20008000000 */
[----:B------:R-:W-:Y:S02]  /*50f0*/  UISETP.GE.OR UP0, UPT, UR5, UR8, UP0 ;  /* 0x000000080500728c */ /* 0x000fe40008706670 */
[----:B------:R-:W-:Y:S02]  /*5100*/  USHF.R.U32.HI UR4, URZ, UR41, UR4 ;  /* 0x00000029ff047299 */ /* 0x000fe40008011604 */
[----:B------:R-:W-:Y:S02]  /*5110*/  UIMAD.WIDE.U32 UR8, UR5, UR40, URZ ;  /* 0x00000028050872a5 */ /* 0x000fe4000f8e00ff */
[----:B------:R-:W-:Y:S02]  /*5120*/  USEL UR11, UR6, UR4, !UP2 ;  /* 0x00000004060b7287 */ /* 0x000fe4000d000000 */
[----:B------:R-:W-:Y:S02]  /*5130*/  UIADD3 UR8, UPT, UPT, -UR5, URZ, URZ ;  /* 0x000000ff05087290 */ /* 0x000fe4000fffe1ff */
[----:B------:R-:W-:Y:S01]  /*5140*/  UIADD3 UR10, UPT, UPT, -UR11, URZ, URZ ;  /* 0x000000ff0b0a7290 */ /* 0x000fe2000fffe1ff */
[----:B------:R-:W-:Y:S01]  /*5150*/  @!UP0 UMOV UR4, UR9 ;  /* 0x0000000900048c82 */ /* 0x000fe20008000000 */
[----:B------:R-:W-:Y:S02]  /*5160*/  UIADD3 UR9, UPT, UPT, -UR6, URZ, URZ ;  /* 0x000000ff06097290 */ /* 0x000fe4000fffe1ff */
[----:B------:R-:W-:Y:S02]  /*5170*/  @!UP0 USHF.R.U32.HI UR4, URZ, UR41, UR4 ;  /* 0x00000029ff048299 */ /* 0x000fe40008011604 */
[----:B------:R-:W-:Y:S02]  /*5180*/  UIMAD UR10, UR42, UR10, UR6 ;  /* 0x0000000a2a0a72a4 */ /* 0x000fe4000f8e0206 */
[----:B------:R-:W-:Y:S04]  /*5190*/  @!UP0 USEL UR4, UR5, UR4, !UP2 ;  /* 0x0000000405048287 */ /* 0x000fe8000d000000 */
[----:B------:R-:W-:Y:S02]  /*51a0*/  @!UP0 UIMAD UR10, UR7, UR10, UR4 ;  /* 0x0000000a070a82a4 */ /* 0x000fe4000f8e0204 */
[----:B------:R-:W-:Y:S02]  /*51b0*/  @!UP0 UIADD3 UR11, UPT, UPT, UR11, -UR4, URZ ;  /* 0x800000040b0b8290 */ /* 0x000fe4000fffe0ff */
[----:B------:R-:W-:Y:S02]  /*51c0*/  UIMAD UR7, UR43, UR8, UR38 ;  /* 0x000000082b0772a4 */ /* 0x000fe4000f8e0226 */
[----:B------:R-:W-:Y:S02]  /*51d0*/  @!UP0 UIMAD UR6, UR11, UR42, UR5 ;  /* 0x0000002a0b0682a4 */ /* 0x000fe4000f8e0205 */
[----:B------:R-:W-:Y:S01]  /*51e0*/  UIMAD UR4, UR54, UR9, UR37 ;  /* 0x00000009360472a4 */ /* 0x000fe2000f8e0225 */
[----:B------:R-:W-:Y:S02]  /*51f0*/  @!UP0 UMOV UR5, UR10 ;  /* 0x0000000a00058c82 */ /* 0x000fe40008000000 */
[----:B------:R-:W-:Y:S02]  /*5200*/  UIMAD UR38, UR5, UR43, UR7 ;  /* 0x0000002b052672a4 */ /* 0x000fe4000f8e0207 */
[----:B------:R-:W-:Y:S11]  /*5210*/  UIMAD UR37, UR6, UR54, UR4 ;  /* 0x00000036062572a4 */ /* 0x000ff6000f8e0204 */
[----:B------:R-:W-:Y:S01]  /*5220*/  @!UPT UIADD3 URZ, UPT, UPT, URZ, URZ, URZ ;  /* 0x000000fffffff290 */ /* 0x000fe2000fffe0ff */
.L_x_86:
[----:B------:R-:W-:Y:S01]  /*5230*/  UISETP.NE.AND UP0, UPT, UR39, 0x1, UPT ;  /* 0x000000012700788c */ /* 0x000fe2000bf05270 */
[----:B------:R-:W-:Y:S01]  /*5240*/  IADD3 R87, PT, PT, R87, 0x1, RZ ;  /* 0x0000000157577810 */ /* 0x000fe20007ffe0ff */
[----:B------:R-:W-:Y:S02]  /*5250*/  USHF.L.U32 UR50, UR20, 0x6, URZ ;  /* 0x0000000614327899 */ /* 0x000fe400080006ff */
[----:B------:R-:W-:Y:S07]  /*5260*/  USHF.L.U32 UR49, UR30, 0x7, URZ ;  /* 0x000000071e317899 */ /* 0x000fee00080006ff */
[----:B------:R-:W2:Y:S01]  /*5270*/  @!UP0 LDCU.128 UR12, c[0x0][0xb10] ;  /* 0x00016200ff0c87ac */ /* 0x000ea20008000c00 */
[----:B------:R-:W3:Y:S01]  /*5280*/  @!UP0 LDCU UR5, c[0x0][0xb0c] ;  /* 0x00016180ff0587ac */ /* 0x000ee20008000800 */
[----:B------:R-:W4:Y:S01]  /*5290*/  @!UP0 LDCU UR10, c[0x0][0xb20] ;  /* 0x00016400ff0a87ac */ /* 0x000f220008000800 */
[----:B--2---:R-:W-:Y:S02]  /*52a0*/  UIMAD.WIDE.U32 UR8, UR38, UR12, URZ ;  /* 0x0000000c260872a5 */ /* 0x004fe4000f8e00ff */
[----:B------:R-:W-:Y:S02]  /*52b0*/  UIMAD.WIDE.U32 UR6, UR37, UR15, URZ ;  /* 0x0000000f250672a5 */ /* 0x000fe4000f8e00ff */
[----:B------:R-:W-:Y:S03]  /*52c0*/  @!UP0 UISETP.NE.AND UP1, UPT, UR14, 0x1, UPT ;  /* 0x000000010e00888c */ /* 0x000fe6000bf25270 */
[----:B------:R-:W-:Y:S01]  /*52d0*/  @!UP0 UMOV UR4, UR9 ;  /* 0x0000000900048c82 */ /* 0x000fe20008000000 */
[----:B---3--:R-:W-:Y:S02]  /*52e0*/  @!UP0 UISETP.NE.AND UP2, UPT, UR5, 0x1, UPT ;  /* 0x000000010500888c */ /* 0x008fe4000bf45270 */
[----:B------:R-:W-:Y:S01]  /*52f0*/  @!UP0 USHF.R.U32.HI UR4, URZ, UR13, UR4 ;  /* 0x0000000dff048299 */ /* 0x000fe20008011604 */
[----:B------:R-:W-:Y:S02]  /*5300*/  @!UP0 UMOV UR6, UR7 ;  /* 0x0000000700068c82 */ /* 0x000fe40008000000 */
[----:B----4-:R-:W-:Y:S02]  /*5310*/  @!UP0 USHF.R.U32.HI UR6, URZ, UR10, UR6 ;  /* 0x0000000aff068299 */ /* 0x010fe40008011606 */
[----:B------:R-:W-:Y:S02]  /*5320*/  @!UP0 USEL UR7, UR38, UR4, !UP2 ;  /* 0x0000000426078287 */ /* 0x000fe4000d000000 */
[----:B------:R-:W-:Y:S04]  /*5330*/  @!UP0 USEL UR6, UR37, UR6, !UP1 ;  /* 0x0000000625068287 */ /* 0x000fe8000c800000 */
[----:B------:R-:W-:Y:S02]  /*5340*/  @!UP0 UIADD3 UR4, UPT, UPT, -UR7, UR6, URZ ;  /* 0x0000000607048290 */ /* 0x000fe4000fffe1ff */
[----:B------:R-:W-:Y:S02]  /*5350*/  @!UP0 UIADD3 UR6, UPT, UPT, UR7, -UR6, URZ ;  /* 0x8000000607068290 */ /* 0x000fe4000fffe0ff */
[----:B------:R-:W-:Y:S02]  /*5360*/  @!UP0 UIMAD UR38, UR4, UR5, UR38 ;  /* 0x00000005042682a4 */ /* 0x000fe4000f8e0226 */
[----:B------:R-:W-:Y:S02]  /*5370*/  @!UP0 UIMAD UR37, UR6, UR14, UR37 ;  /* 0x0000000e062582a4 */ /* 0x000fe4000f8e0225 */
[----:B------:R-:W-:Y:S09]  /*5380*/  ULOP3.LUT UP0, URZ, UR63, 0x1b0, URZ, 0xc0, !UPT ;  /* 0x000001b03fff7892 */ /* 0x000ff2000f80c0ff */
[----:B------:R-:W-:Y:S05]  /*5390*/  BRA.U !UP0, `(.L_x_87) ;  /* 0x0000000108407547 */ /* 0x000fea000b800000 */
[----:B------:R-:W2:Y:S01]  /*53a0*/  LDCU.64 UR8, c[0x4][0x80] ;  /* 0x01001000ff0877ac */ /* 0x000ea20008000a00 */
[----:B------:R-:W-:Y:S01]  /*53b0*/  MOV R3, 0x0 ;  /* 0x0000000000037802 */ /* 0x000fe20000000f00 */
[----:B------:R-:W-:Y:S02]  /*53c0*/  HFMA2 R12, -RZ, RZ, 0, 5.9604644775390625e-08 ;  /* 0x00000001ff0c7431 */ /* 0x000fe400000001ff */
[----:B------:R-:W-:Y:S02]  /*53d0*/  IMAD.MOV.U32 R8, RZ, RZ, 0x70 ;  /* 0x00000070ff087424 */ /* 0x000fe400078e00ff */
[----:B------:R-:W-:Y:S01]  /*53e0*/  IMAD.MOV.U32 R13, RZ, RZ, RZ ;  /* 0x000000ffff0d7224 */ /* 0x000fe200078e00ff */
[----:B------:R-:W3:Y:S01]  /*53f0*/  LDCU.64 UR6, c[0x4][0x88] ;  /* 0x01001100ff0677ac */ /* 0x000ee20008000a00 */
[----:B------:R-:W4:Y:S01]  /*5400*/  LDC.64 R2, c[0x4][R3] ;  /* 0x0100000003027b82 */ /* 0x000f220000000a00 */
[----:B------:R-:W1:Y:S01]  /*5410*/  LDCU.64 UR4, c[0x4][0x8] ;  /* 0x01000100ff0477ac */ /* 0x000e620008000a00 */
[----:B--2---:R-:W-:Y:S01]  /*5420*/  MOV R5, UR9 ;  /* 0x0000000900057c02 */ /* 0x004fe20008000f00 */
[----:B------:R-:W-:Y:S01]  /*5430*/  IMAD.U32 R4, RZ, RZ, UR8 ;  /* 0x00000008ff047e24 */ /* 0x000fe2000f8e00ff */
[----:B---3--:R-:W-:Y:S01]  /*5440*/  MOV R7, UR7 ;  /* 0x0000000700077c02 */ /* 0x008fe20008000f00 */
[----:B------:R-:W-:Y:S01]  /*5450*/  IMAD.U32 R6, RZ, RZ, UR6 ;  /* 0x00000006ff067e24 */ /* 0x000fe2000f8e00ff */
[----:B-1----:R-:W-:Y:S01]  /*5460*/  MOV R11, UR5 ;  /* 0x00000005000b7c02 */ /* 0x002fe20008000f00 */
[----:B------:R-:W-:Y:S02]  /*5470*/  IMAD.U32 R10, RZ, RZ, UR4 ;  /* 0x00000004ff0a7e24 */ /* 0x000fe4000f8e00ff */
[----:B------:R-:W-:Y:S07]  /*5480*/  LEPC R20, `(.L_x_87) ;  /* 0x000000001014794e */ /* 0x000fee0000000000 */
[----:B----45:R-:W-:Y:S05]  /*5490*/  CALL.ABS.NOINC R2 ;  /* 0x0000000002007343 */ /* 0x030fea0003c00000 */
.L_x_87:
[----:B------:R-:W-:Y:S01]  /*54a0*/  LOP3.LUT P0, RZ, R94, 0x1b0, RZ, 0xc0, !PT ;  /* 0x000001b05eff7812 */ /* 0x000fe2000780c0ff */
[----:B------:R-:W-:Y:S11]  /*54b0*/  BSSY.RECONVERGENT B6, `(.L_x_88) ;  /* 0x0000013000067945 */ /* 0x000ff60003800200 */
[----:B------:R-:W-:Y:S01]  /*54c0*/  @!UPT UIADD3 URZ, UPT, UPT, URZ, URZ, URZ ;  /* 0x000000fffffff290 */ /* 0x000fe2000fffe0ff */
[----:B------:R-:W-:Y:S05]  /*54d0*/  @!P0 BRA `(.L_x_89) ;  /* 0x0000000000408947 */ /* 0x000fea0003800000 */
        /* <DEDUP_REMOVED lines=16> */
.L_x_89:
[----:B------:R-:W-:Y:S05]  /*55e0*/  BSYNC.RECONVERGENT B6 ;  /* 0x0000000000067941 */ /* 0x000fea0003800200 */
.L_x_88:
[----:B------:R-:W-:Y:S01]  /*55f0*/  R2UR UR4, R86 ;  /* 0x00000000560472ca */ /* 0x000fe200000e0000 */
[----:B------:R-:W-:Y:S01]  /*5600*/  UISETP.NE.U32.AND UP0, UPT, UR60, URZ, UPT ;  /* 0x000000ff3c00728c */ /* 0x000fe2000bf05070 */
[----:B------:R-:W-:Y:S02]  /*5610*/  ISETP.NE.U32.AND P4, PT, R82, RZ, PT ;  /* 0x000000ff5200720c */ /* 0x000fe40003f85070 */
[----:B------:R-:W-:Y:S01]  /*5620*/  ISETP.NE.U32.AND P2, PT, RZ, UR46, PT ;  /* 0x0000002eff007c0c */ /* 0x000fe2000bf45070 */
[----:B------:R-:W-:Y:S01]  /*5630*/  UISETP.NE.AND.EX UP1, UPT, UR61, URZ, UPT, UP0 ;  /* 0x000000ff3d00728c */ /* 0x000fe2000bf25300 */
[----:B------:R-:W-:Y:S01]  /*5640*/  ISETP.NE.AND.EX P4, PT, R83, RZ, PT, P4 ;  /* 0x000000ff5300720c */ /* 0x000fe20003f85340 */
[----:B------:R-:W-:Y:S01]  /*5650*/  UPLOP3.LUT UP0, UPT, UPT, UPT, UPT, 0x40, 0x4 ;  /* 0x000000000004789c */ /* 0x000fe20003f0e870 */
[----:B------:R-:W-:Y:S05]  /*5660*/  ISETP.NE.AND.EX P2, PT, RZ, UR47, PT, P2 ;  /* 0x0000002fff007c0c */ /* 0x000fea000bf45320 */
[----:B------:R-:W-:Y:S06]  /*5670*/  UISETP.NE.AND UP2, UPT, UR4, URZ, UPT ;  /* 0x000000ff0400728c */ /* 0x000fec000bf45270 */
[----:B------:R-:W-:Y:S05]  /*5680*/  PLOP3.LUT P1, PT, PT, PT, UP2, 0x80, 0x8 ;  /* 0x000000000008781c */ /* 0x000fea0003f2f028 */
[----:B------:R-:W-:Y:S06]  /*5690*/  @UP2 UPLOP3.LUT UP0, UPT, UPT, UPT, UP1, 0x80, 0x8 ;  /* 0x000000000008289c */ /* 0x000fec0003f0f010 */
[----:B------:R-:W-:Y:S01]  /*56a0*/  PLOP3.LUT P0, PT, PT, PT, UP0, 0x80, 0x8 ;  /* 0x000000000008781c */ /* 0x000fe20003f0f008 */
[----:B------:R-:W-:Y:S01]  /*56b0*/  @!UPT UIADD3 URZ, UPT, UPT, URZ, URZ, URZ ;  /* 0x000000fffffff290 */ /* 0x000fe2000fffe0ff */
[----:B------:R-:W-:Y:S11]  /*56c0*/  BRA.U !UP1, `(.L_x_90) ;  /* 0x00000001093c7547 */ /* 0x000ff6000b800000 */
[----:B------:R-:W-:Y:S01]  /*56d0*/  UISETP.NE.U32.AND UP0, UPT, UR46, URZ, UPT ;  /* 0x000000ff2e00728c */ /* 0x000fe2000bf05070 */
[----:B-1----:R-:W-:Y:S01]  /*56e0*/  HFMA2 R0, -RZ, RZ, 0, 5.9604644775390625e-08 ;  /* 0x00000001ff007431 */ /* 0x002fe200000001ff */
[----:B------:R-:W1:Y:S01]  /*56f0*/  LDCU.64 UR8, c[0x0][0x358] ;  /* 0x00006b00ff0877ac */ /* 0x000e620008000a00 */
[----:B------:R-:W-:Y:S01]  /*5700*/  IMAD.MOV.U32 R84, RZ, RZ, 0x1 ;  /* 0x00000001ff547424 */ /* 0x000fe200078e00ff */
[----:B------:R-:W-:Y:S06]  /*5710*/  UISETP.NE.AND.EX UP0, UPT, UR47, URZ, UPT, UP0 ;  /* 0x000000ff2f00728c */ /* 0x000fec000bf05300 */
        /* <DEDUP_REMOVED lines=9> */
[----:B--23--:R-:W-:Y:S02]  /*57b0*/  @!P3 IMAD.U32 R41, RZ, RZ, UR4 ;  /* 0x00000004ff29be24 */ /* 0x00cfe4000f8e00ff */
.L_x_90:
[----:B------:R-:W-:Y:S05]  /*57c0*/  @!P4 BRA `(.L_x_91) ;  /* 0x000000000024c947 */ /* 0x000fea0003800000 */
[----:B------:R-:W-:Y:S01]  /*57d0*/  ISETP.NE.U32.AND P3, PT, R80, RZ, PT ;  /* 0x000000ff5000720c */ /* 0x000fe20003f65070 */
[----:B------:R-:W2:Y:S03]  /*57e0*/  LDCU.64 UR4, c[0x0][0x358] ;  /* 0x00006b00ff0477ac */ /* 0x000ea60008000a00 */
[----:B------:R-:W-:Y:S11]  /*57f0*/  ISETP.NE.AND.EX P3, PT, R81, RZ, PT, P3 ;  /* 0x000000ff5100720c */ /* 0x000ff60003f65330 */
[----:B------:R-:W-:Y:S02]  /*5800*/  @!UPT UIADD3 URZ, UPT, UPT, URZ, URZ, URZ ;  /* 0x000000fffffff290 */ /* 0x000fe4000fffe0ff */
[----:B------:R-:W3:Y:S01]  /*5810*/  @P3 LDC.64 R2, c[0x0][0x8a8] ;  /* 0x00022a00ff023b82 */ /* 0x000ee20000000a00 */
[----:B-1----:R-:W-:Y:S04]  /*5820*/  @P3 IMAD R0, R82, UR36, RZ ;  /* 0x0000002452003c24 */ /* 0x002fe8000f8e02ff */
[----:B---3--:R-:W-:Y:S05]  /*5830*/  @P3 IMAD.WIDE R2, R0, 0x4, R2 ;  /* 0x0000000400023825 */ /* 0x008fea00078e0202 */
[----:B--2--5:R2:W5:Y:S02]  /*5840*/  @P3 LDG.E R38, desc[UR4][R2.64] ;  /* 0x0000000402263981 */ /* 0x024564000c1e1900 */
[----:B--2---:R-:W3:Y:S02]  /*5850*/  @!P3 LDC R38, c[0x0][0x8a0] ;  /* 0x00022800ff26bb82 */ /* 0x004ee40000000800 */
.L_x_91:
[----:B-----5:R-:W-:Y:S01]  /*5860*/  FSETP.NEU.AND P4, PT, R41, RZ, PT ;  /* 0x000000ff2900720b */ /* 0x020fe20003f8d000 */
[----:B------:R-:W-:Y:S01]  /*5870*/  BSSY B1, `(.L_x_92) ;  /* 0x0000042000017945 */ /* 0x000fe20003800000 */
[----:B------:R-:W-:Y:S01]  /*5880*/  SEL R5, RZ, 0xffffffff, P2 ;  /* 0xffffffffff057807 */ /* 0x000fe20001000000 */
[----:B------:R-:W-:Y:S01]  /*5890*/  IMAD.MOV.U32 R102, RZ, RZ, 0x1 ;  /* 0x00000001ff667424 */ /* 0x000fe200078e00ff */
[----:B------:R-:W-:Y:S02]  /*58a0*/  LOP3.LUT P3, RZ, R84, 0xff, RZ, 0xc0, !PT ;  /* 0x000000ff54ff7812 */ /* 0x000fe4000786c0ff */
[----:B------:R-:W-:Y:S02]  /*58b0*/  CS2R R78, SRZ ;  /* 0x00000000004e7805 */ /* 0x000fe4000001ff00 */
[----:B------:R-:W-:Y:S02]  /*58c0*/  @P1 SEL R4, RZ, 0xffffffff, P4 ;  /* 0xffffffffff041807 */ /* 0x000fe40002000000 */
[----:B------:R-:W-:Y:S02]  /*58d0*/  CS2R R76, SRZ ;  /* 0x00000000004c7805 */ /* 0x000fe4000001ff00 */
[----:B------:R-:W-:Y:S02]  /*58e0*/  LEA R2, R90, UR44, 0x3 ;  /* 0x0000002c5a027c11 */ /* 0x000fe4000f8e18ff */
[----:B------:R-:W-:Y:S02]  /*58f0*/  CS2R R74, SRZ ;  /* 0x00000000004a7805 */ /* 0x000fe4000001ff00 */
[----:B------:R-:W-:Y:S02]  /*5900*/  @P0 SEL R4, R5, R4, !P3 ;  /* 0x0000000405040207 */ /* 0x000fe40005800000 */
[----:B------:R-:W-:Y:S02]  /*5910*/  CS2R R72, SRZ ;  /* 0x0000000000487805 */ /* 0x000fe4000001ff00 */
[----:B------:R-:W-:Y:S02]  /*5920*/  LEA R100, R36, UR44, 0x3 ;  /* 0x0000002c24647c11 */ /* 0x000fe4000f8e18ff */
[----:B------:R-:W-:Y:S02]  /*5930*/  @P1 LOP3.LUT R4, R4, 0x1, RZ, 0xc0, !PT ;  /* 0x0000000104041812 */ /* 0x000fe400078ec0ff */
[----:B------:R-:W-:Y:S02]  /*5940*/  SHF.L.U32 R3, R92, 0x1f, RZ ;  /* 0x0000001f5c037819 */ /* 0x000fe400000006ff */
[----:B------:R-:W-:Y:S02]  /*5950*/  ISETP.NE.U32.OR P6, PT, R4, 0x1, !P1 ;  /* 0x000000010400780c */ /* 0x000fe40004fc5470 */
[----:B------:R-:W-:Y:S02]  /*5960*/  PLOP3.LUT P2, PT, PT, PT, UP1, 0x80, 0x8 ;  /* 0x000000000008781c */ /* 0x000fe40003f4f018 */
[C---:B------:R-:W-:Y:S02]  /*5970*/  LEA.HI R39, R36.reuse, R36, RZ, 0x1 ;  /* 0x0000002424277211 */ /* 0x040fe400078f08ff */
[----:B------:R-:W-:Y:S02]  /*5980*/  SEL R4, RZ, 0xffffffff, P4 ;  /* 0xffffffffff047807 */ /* 0x000fe40002000000 */
[----:B------:R-:W-:Y:S01]  /*5990*/  P2R R96, PR, RZ, 0x40 ;  /* 0x00000040ff607803 */ /* 0x000fe20000000000 */
[C---:B-1----:R-:W-:Y:S01]  /*59a0*/  IMAD.SHL.U32 R0, R39.reuse, 0x40, RZ ;  /* 0x0000004027007824 */ /* 0x042fe200078e00ff */
[----:B------:R-:W-:Y:S03]  /*59b0*/  LOP3.LUT R39, R39, 0xffe, RZ, 0xc0, !PT ;  /* 0x00000ffe27277812 */ /* 0x000fe600078ec0ff */
[----:B------:R-:W-:Y:S02]  /*59c0*/  @P6 SHF.L.U32 R7, R89, 0x1f, RZ ;  /* 0x0000001f59076819 */ /* 0x000fe400000006ff */
[----:B------:R-:W-:Y:S01]  /*59d0*/  @P2 SEL R4, R5, R4, !P3 ;  /* 0x0000000405042207 */ /* 0x000fe20005800000 */
[----:B------:R-:W-:Y:S01]  /*59e0*/  IMAD.IADD R39, R36, 0x1, -R39 ;  /* 0x0000000124277824 */ /* 0x000fe200078e0a27 */
[----:B------:R-:W1:Y:S01]  /*59f0*/  @P6 SYNCS.PHASECHK.TRANS64.TRYWAIT P1, [R2+URZ+0x30], R7 ;  /* 0x00003007020065a7 */ /* 0x000e6200080211ff */
[----:B------:R-:W-:Y:S02]  /*5a00*/  LOP3.LUT R0, R0, 0xffffff80, RZ, 0xc0, !PT ;  /* 0xffffff8000007812 */ /* 0x000fe400078ec0ff */
[----:B------:R-:W-:Y:S03]  /*5a10*/  LOP3.LUT R4, R4, 0x1, RZ, 0xc0, !PT ;  /* 0x0000000104047812 */ /* 0x000fe600078ec0ff */
[----:B------:R-:W-:Y:S01]  /*5a20*/  IMAD.IADD R0, R37, 0x1, R0 ;  /* 0x0000000125007824 */ /* 0x000fe200078e0200 */
[----:B------:R-:W-:Y:S03]  /*5a30*/  ISETP.NE.U32.AND P5, PT, R4, 0x1, PT ;  /* 0x000000010400780c */ /* 0x000fe60003fa5070 */
[----:B------:R-:W-:Y:S01]  /*5a40*/  IMAD R39, R39, 0x100000, R0 ;  /* 0x0010000027277824 */ /* 0x000fe200078e0200 */
[----:B------:R-:W-:Y:S01]  /*5a50*/  P2R R103, PR, RZ, 0x20 ;  /* 0x00000020ff677803 */ /* 0x000fe20000000000 */
[----:B------:R2:W4:Y:S01]  /*5a60*/  SYNCS.PHASECHK.TRANS64.TRYWAIT P0, [R100+URZ+0x80], R3 ;  /* 0x00008003640075a7 */ /* 0x00052200080011ff */
[----:B-1----:R-:W-:Y:S01]  /*5a70*/  @P6 SEL R102, RZ, 0x1, !P1 ;  /* 0x00000001ff666807 */ /* 0x002fe20004800000 */
[----:B--2---:R-:W-:Y:S06]  /*5a80*/  @!P6 BRA `(.L_x_93) ;  /* 0x000000000080e947 */ /* 0x004fec0003800000 */
[----:B------:R-:W-:Y:S01]  /*5a90*/  @P5 IMAD R6, R90, 0x1000, R71 ;  /* 0x000010005a065824 */ /* 0x000fe200078e0247 */
[----:B------:R-:W1:Y:S01]  /*5aa0*/  S2R R0, SR_CgaCtaId ;  /* 0x0000000000007919 */ /* 0x000e620000008800 */
[----:B------:R-:W-:Y:S01]  /*5ab0*/  ISETP.NE.AND P1, PT, R102, RZ, PT ;  /* 0x000000ff6600720c */ /* 0x000fe20003f25270 */
[----:B------:R-:W-:Y:S01]  /*5ac0*/  BSSY B0, `(.L_x_94) ;  /* 0x000000b000007945 */ /* 0x000fe20003800000 */
[----:B------:R-:W-:Y:S01]  /*5ad0*/  @P5 VIADD R4, R6, UR44 ;  /* 0x0000002c06045c36 */ /* 0x000fe20008000000 */
[----:B------:R-:W-:Y:S02]  /*5ae0*/  CS2R R74, SRZ ;  /* 0x00000000004a7805 */ /* 0x000fe4000001ff00 */
[----:B------:R-:W-:Y:S02]  /*5af0*/  CS2R R72, SRZ ;  /* 0x0000000000487805 */ /* 0x000fe4000001ff00 */
[----:B------:R-:W-:Y:S01]  /*5b00*/  CS2R R78, SRZ ;  /* 0x00000000004e7805 */ /* 0x000fe2000001ff00 */
[----:B------:R-:W-:Y:S01]  /*5b10*/  @P5 IMAD R4, R93, -0x10, R4 ;  /* 0xfffffff05d045824 */ /* 0x000fe200078e0204 */
[----:B------:R-:W-:Y:S04]  /*5b20*/  CS2R R76, SRZ ;  /* 0x00000000004c7805 */ /* 0x000fe8000001ff00 */
[----:B------:R-:W-:Y:S05]  /*5b30*/  @P1 BRA `(.L_x_95) ;  /* 0x00000000000c1947 */ /* 0x000fea0003800000 */
[----:B------:R-:W-:Y:S04]  /*5b40*/  SHF.L.U32 R5, R89, 0x1f, RZ ;  /* 0x0000001f59057819 */ /* 0x000fe800000006ff */
[----:B------:R-:W2:Y:S02]  /*5b50*/  SYNCS.PHASECHK.TRANS64.TRYWAIT P1, [R2+URZ+0x30], R5 ;  /* 0x00003005020075a7 */ /* 0x000ea400080211ff */
[----:B--2---:R-:W-:Y:S05]  /*5b60*/  @!P1 BRA `(.L_x_96) ;  /* 0x0000002000dc9947 */ /* 0x004fea0003800000 */
.L_x_95:
[----:B------:R-:W-:Y:S05]  /*5b70*/  BSYNC B0 ;  /* 0x0000000000007941 */ /* 0x000fea0003800000 */
.L_x_94:
[----:B------:R-:W-:Y:S01]  /*5b80*/  ISETP.NE.AND P1, PT, R103, RZ, PT ;  /* 0x000000ff6700720c */ /* 0x000fe20003f25270 */
[----:B--2---:R-:W-:Y:S02]  /*5b90*/  VIADD R5, R2, 0x40 ;  /* 0x0000004002057836 */ /* 0x004fe40000000000 */
[----:B------:R-:W-:Y:S03]  /*5ba0*/  VIADD R90, R90, 0x1 ;  /* 0x000000015a5a7836 */ /* 0x000fe60000000000 */
[----:B-1----:R-:W-:Y:S07]  /*5bb0*/  PRMT R0, R0, 0x654, R5 ;  /* 0x0000065400007816 */ /* 0x002fee0000000005 */
[----:B------:R1:W2:Y:S04]  /*5bc0*/  @P1 LDS.128 R72, [R6+UR44+0x200] ;  /* 0x0002002c06481984 */ /* 0x0002a80008000c00 */
[----:B------:R1:W1:Y:S01]  /*5bd0*/  @P1 LDS.128 R76, [R4+0x210] ;  /* 0x00021000044c1984 */ /* 0x0002620000000c00 */
[C---:B------:R-:W-:Y:S01]  /*5be0*/  ISETP.NE.AND P1, PT, R90.reuse, 0x2, PT ;  /* 0x000000025a00780c */ /* 0x040fe20003f25270 */
[----:B------:R-:W-:Y:S01]  /*5bf0*/  @!PT LDS RZ, [RZ] ;  /* 0x00000000fffff984 */ /* 0x000fe20000000800 */
[----:B------:R-:W-:Y:S01]  /*5c00*/  @!PT LDS RZ, [RZ] ;  /* 0x00000000fffff984 */ /* 0x000fe20000000800 */
[----:B------:R-:W-:Y:S01]  /*5c10*/  @!PT LDS RZ, [RZ] ;  /* 0x00000000fffff984 */ /* 0x000fe20000000800 */
[----:B------:R-:W-:Y:S01]  /*5c20*/  @!PT LDS RZ, [RZ] ;  /* 0x00000000fffff984 */ /* 0x000fe20000000800 */
[----:B------:R5:W-:Y:S06]  /*5c30*/  MEMBAR.ALL.CTA ;  /* 0x0000000000007992 */ /* 0x000bec0000008000 */
[----:B-----5:R-:W5:Y:S01]  /*5c40*/  FENCE.VIEW.ASYNC.S ;  /* 0x00000000000073c6 */ /* 0x020f620000000000 */
[----:B------:R-:W-:Y:S01]  /*5c50*/  SEL R90, R90, RZ, P1 ;  /* 0x000000ff5a5a7207 */ /* 0x000fe20000800000 */
[----:B-----5:R5:W-:Y:S02]  /*5c60*/  SYNCS.ARRIVE.TRANS64.RED.A1T0 RZ, [R0+URZ], RZ ;  /* 0x000000ff00ff79a7 */ /* 0x020be400081004ff */
[----:B-----5:R-:W-:Y:S04]  /*5c70*/  SEL R0, RZ, 0x1, P1 ;  /* 0x00000001ff007807 */ /* 0x020fe80000800000 */
[----:B--2---:R-:W-:Y:S02]  /*5c80*/  LOP3.LUT R89, R89, R0, RZ, 0x3c, !PT ;  /* 0x0000000059597212 */ /* 0x004fe400078e3cff */
.L_x_93:
[----:B------:R-:W-:Y:S05]  /*5c90*/  BSYNC B1 ;  /* 0x0000000000017941 */ /* 0x000fea0003800000 */
.L_x_92:
[----:B------:R-:W-:Y:S04]  /*5ca0*/  SHF.R.U32.HI R0, RZ, 0x15, R39 ;  /* 0x00000015ff007819 */ /* 0x000fe80000011627 */
[----:B------:R-:W-:Y:S01]  /*5cb0*/  LOP3.LUT P1, RZ, R0, 0x3, R85, 0x48, !PT ;  /* 0x0000000300ff7812 */ /* 0x000fe20007824855 */
[----:B------:R-:W-:Y:S01]  /*5cc0*/  @!UPT UIADD3 URZ, UPT, UPT, URZ, URZ, URZ ;  /* 0x000000fffffff290 */ /* 0x000fe2000fffe0ff */
[----:B----4-:R-:W-:Y:S11]  /*5cd0*/  @P0 BRA `(.L_x_97) ;  /* 0x0000000000080947 */ /* 0x010ff60003800000 */
[----:B------:R-:W2:Y:S02]  /*5ce0*/  SYNCS.PHASECHK.TRANS64.TRYWAIT P0, [R100+URZ+0x80], R3 ;  /* 0x00008003640075a7 */ /* 0x000ea400080011ff */
[----:B--2---:R-:W-:Y:S05]  /*5cf0*/  @!P0 BRA `(.L_x_98) ;  /* 0x00000020008c8947 */ /* 0x004fea0003800000 */
.L_x_97:
[----:B------:R-:W-:Y:S05]  /*5d00*/  @!P1 BRA `(.L_x_99) ;  /* 0x0000000000409947 */ /* 0x000fea0003800000 */
[----:B------:R-:W4:Y:S01]  /*5d10*/  LDCU.64 UR8, c[0x4][0x70] ;  /* 0x01000e00ff0877ac */ /* 0x000f220008000a00 */
[----:B--2---:R-:W-:Y:S01]  /*5d20*/  MOV R3, 0x0 ;  /* 0x0000000000037802 */ /* 0x004fe20000000f00 */
[----:B------:R-:W-:Y:S02]  /*5d30*/  HFMA2 R12, -RZ, RZ, 0, 5.9604644775390625e-08 ;  /* 0x00000001ff0c7431 */ /* 0x000fe400000001ff */
[----:B------:R-:W-:Y:S02]  /*5d40*/  IMAD.MOV.U32 R8, RZ, RZ, 0x192 ;  /* 0x00000192ff087424 */ /* 0x000fe400078e00ff */
[----:B------:R-:W-:Y:S01]  /*5d50*/  IMAD.MOV.U32 R13, RZ, RZ, RZ ;  /* 0x000000ffff0d7224 */ /* 0x000fe200078e00ff */
[----:B------:R-:W2:Y:S01]  /*5d60*/  LDCU.64 UR6, c[0x4][0x78] ;  /* 0x01000f00ff0677ac */ /* 0x000ea20008000a00 */
[----:B------:R-:W3:Y:S01]  /*5d70*/  LDC.64 R2, c[0x4][R3] ;  /* 0x0100000003027b82 */ /* 0x000ee20000000a00 */
[----:B------:R-:W5:Y:S01]  /*5d80*/  LDCU.64 UR4, c[0x4][0x10] ;  /* 0x01000200ff0477ac */ /* 0x000f620008000a00 */
[----:B----4-:R-:W-:Y:S01]  /*5d90*/  MOV R5, UR9 ;  /* 0x0000000900057c02 */ /* 0x010fe20008000f00 */
[----:B-1----:R-:W-:Y:S01]  /*5da0*/  IMAD.U32 R4, RZ, RZ, UR8 ;  /* 0x00000008ff047e24 */ /* 0x002fe2000f8e00ff */
[----:B--2---:R-:W-:Y:S01]  /*5db0*/  MOV R7, UR7 ;  /* 0x0000000700077c02 */ /* 0x004fe20008000f00 */
[----:B------:R-:W-:Y:S01]  /*5dc0*/  IMAD.U32 R6, RZ, RZ, UR6 ;  /* 0x00000006ff067e24 */ /* 0x000fe2000f8e00ff */
[----:B-----5:R-:W-:Y:S01]  /*5dd0*/  MOV R11, UR5 ;  /* 0x00000005000b7c02 */ /* 0x020fe20008000f00 */
[----:B------:R-:W-:Y:S02]  /*5de0*/  IMAD.U32 R10, RZ, RZ, UR4 ;  /* 0x00000004ff0a7e24 */ /* 0x000fe4000f8e00ff */
[----:B------:R-:W-:Y:S07]  /*5df0*/  LEPC R20, `(.L_x_99) ;  /* 0x000000001014794e */ /* 0x000fee0000000000 */
[----:B---3--:R-:W-:Y:S05]  /*5e00*/  CALL.ABS.NOINC R2 ;  /* 0x0000000002007343 */ /* 0x008fea0003c00000 */
.L_x_99:
[-C--:B------:R-:W-:Y:S01]  /*5e10*/  F2FP.F16.E5M2.UNPACK_B R42, R72.reuse ;  /* 0x00000048ff2a723e */ /* 0x080fe200020004ff */
[----:B------:R-:W-:Y:S05]  /*5e20*/  WARPSYNC.ALL ;  /* 0x0000000000007948 */ /* 0x000fea0003800000 */
[----:B------:R-:W-:Y:S01]  /*5e30*/  R2UR UR4, R39 ;  /* 0x00000000270472ca */ /* 0x000fe200000e0000 */
[--C-:B------:R-:W-:Y:S01]  /*5e40*/  HADD2.F32 R40, -RZ, R42.reuse.H0_H0 ;  /* 0x2000002aff287230 */ /* 0x100fe20000004100 */
[----:B------:R-:W-:Y:S01]  /*5e50*/  F2FP.F16.E5M2.UNPACK_B R43, R72.H1 ;  /* 0x00000048ff2b723e */ /* 0x000fe200030004ff */
[----:B------:R-:W-:Y:S01]  /*5e60*/  HADD2.F32 R42, -RZ, R42.H1_H1 ;  /* 0x3000002aff2a7230 */ /* 0x000fe20000004100 */
[-C--:B------:R-:W-:Y:S01]  /*5e70*/  F2FP.F16.E5M2.UNPACK_B R45, R73.reuse ;  /* 0x00000049ff2d723e */ /* 0x080fe200020004ff */
[----:B------:R-:W-:Y:S01]  /*5e80*/  BSSY.RECONVERGENT B0, `(.L_x_100) ;  /* 0x0000099000007945 */ /* 0x000fe20003800200 */
[----:B------:R-:W-:Y:S01]  /*5e90*/  F2FP.F16.E5M2.UNPACK_B R47, R73.H1 ;  /* 0x00000049ff2f723e */ /* 0x000fe200030004ff */
[--C-:B------:R-:W-:Y:S01]  /*5ea0*/  HADD2.F32 R44, -RZ, R43.reuse.H0_H0 ;  /* 0x2000002bff2c7230 */ /* 0x100fe20000004100 */
[-C--:B------:R-:W-:Y:S01]  /*5eb0*/  F2FP.F16.E5M2.UNPACK_B R49, R74.reuse ;  /* 0x0000004aff31723e */ /* 0x080fe200020004ff */
[----:B------:R-:W-:Y:S01]  /*5ec0*/  HADD2.F32 R46, -RZ, R43.H1_H1 ;  /* 0x3000002bff2e7230 */ /* 0x000fe20000004100 */
[----:B------:R-:W-:Y:S01]  /*5ed0*/  F2FP.F16.E5M2.UNPACK_B R51, R74.H1 ;  /* 0x0000004aff33723e */ /* 0x000fe200030004ff */
[--C-:B------:R-:W-:Y:S01]  /*5ee0*/  HADD2.F32 R43, -RZ, R45.reuse.H0_H0 ;  /* 0x2000002dff2b7230 */ /* 0x100fe20000004100 */
[-C--:B------:R-:W-:Y:S01]  /*5ef0*/  F2FP.F16.E5M2.UNPACK_B R53, R75.reuse ;  /* 0x0000004bff35723e */ /* 0x080fe200020004ff */
[----:B-1----:R-:W-:Y:S01]  /*5f00*/  LDTM.16dp32bit_t0_t15.x32 R4, tmem[UR4] ;  /* 0x00000004000479ee */ /* 0x002fe20008a80000 */
[----:B------:R-:W3:Y:S01]  /*5f10*/  LDTM.16dp32bit_t16_t31.x32 R4, tmem[UR4+0x20] ;  /* 0x00002004000479ee */ /* 0x000ee20008aa0000 */
[----:B------:R-:W-:Y:S01]  /*5f20*/  ISETP.NE.AND P6, PT, R96, RZ, PT ;  /* 0x000000ff6000720c */ /* 0x000fe20003fc5270 */
[----:B------:R-:W-:Y:S01]  /*5f30*/  HADD2.F32 R48, -RZ, R45.H1_H1 ;  /* 0x3000002dff307230 */ /* 0x000fe20000004100 */
[----:B------:R-:W-:Y:S01]  /*5f40*/  IADD3 R109, PT, PT, R71, UR44, RZ ;  /* 0x0000002c476d7c10 */ /* 0x000fe2000fffe0ff */
[----:B------:R-:W-:Y:S01]  /*5f50*/  HADD2.F32 R52, -RZ, R49.H1_H1 ;  /* 0x30000031ff347230 */ /* 0x000fe20000004100 */
[----:B------:R-:W-:Y:S01]  /*5f60*/  SHF.L.U32 R108, R88, 0x4, RZ ;  /* 0x00000004586c7819 */ /* 0x000fe200000006ff */
[----:B------:R-:W-:Y:S01]  /*5f70*/  HADD2.F32 R56, -RZ, R53.H1_H1 ;  /* 0x30000035ff387230 */ /* 0x000fe20000004100 */
[----:B------:R-:W-:Y:S01]  /*5f80*/  F2FP.F16.E5M2.UNPACK_B R55, R75.H1 ;  /* 0x0000004bff37723e */ /* 0x000fe200030004ff */
[--C-:B------:R-:W-:Y:S01]  /*5f90*/  HADD2.F32 R45, -RZ, R47.reuse.H0_H0 ;  /* 0x2000002fff2d7230 */ /* 0x100fe20000004100 */
[----:B------:R-:W-:Y:S01]  /*5fa0*/  IADD3 R101, PT, PT, R109, R108, RZ ;  /* 0x0000006c6d657210 */ /* 0x000fe20007ffe0ff */
[----:B------:R-:W-:Y:S01]  /*5fb0*/  HADD2.F32 R50, -RZ, R47.H1_H1 ;  /* 0x3000002fff327230 */ /* 0x000fe20000004100 */
[-C--:B------:R-:W-:Y:S01]  /*5fc0*/  F2FP.F16.E5M2.UNPACK_B R57, R76.reuse ;  /* 0x0000004cff39723e */ /* 0x080fe200020004ff */
[----:B------:R-:W-:Y:S01]  /*5fd0*/  HADD2.F32 R47, -RZ, R49.H0_H0 ;  /* 0x20000031ff2f7230 */ /* 0x000fe20000004100 */
[----:B------:R-:W-:Y:S01]  /*5fe0*/  F2FP.F16.E5M2.UNPACK_B R59, R76.H1 ;  /* 0x0000004cff3b723e */ /* 0x000fe200030004ff */
[----:B------:R-:W-:Y:S01]  /*5ff0*/  HADD2.F32 R49, -RZ, R51.H0_H0 ;  /* 0x20000033ff317230 */ /* 0x000fe20000004100 */
[-C--:B------:R-:W-:Y:S01]  /*6000*/  F2FP.F16.E5M2.UNPACK_B R61, R77.reuse ;  /* 0x0000004dff3d723e */ /* 0x080fe200020004ff */
[----:B------:R-:W-:Y:S01]  /*6010*/  HADD2.F32 R60, -RZ, R57.H1_H1 ;  /* 0x30000039ff3c7230 */ /* 0x000fe20000004100 */
[----:B------:R-:W-:Y:S01]  /*6020*/  F2FP.F16.E5M2.UNPACK_B R63, R77.H1 ;  /* 0x0000004dff3f723e */ /* 0x000fe200030004ff */
[----:B------:R-:W-:Y:S01]  /*6030*/  HADD2.F32 R54, -RZ, R51.H1_H1 ;  /* 0x30000033ff367230 */ /* 0x000fe20000004100 */
[-C--:B------:R-:W-:Y:S01]  /*6040*/  F2FP.F16.E5M2.UNPACK_B R65, R78.reuse ;  /* 0x0000004eff41723e */ /* 0x080fe200020004ff */
[----:B------:R-:W-:Y:S01]  /*6050*/  HADD2.F32 R51, -RZ, R53.H0_H0 ;  /* 0x20000035ff337230 */ /* 0x000fe20000004100 */
[----:B------:R-:W-:Y:S01]  /*6060*/  F2FP.F16.E5M2.UNPACK_B R67, R78.H1 ;  /* 0x0000004eff43723e */ /* 0x000fe200030004ff */
[----:B------:R-:W-:Y:S01]  /*6070*/  HADD2.F32 R64, -RZ, R61.H1_H1 ;  /* 0x3000003dff407230 */ /* 0x000fe20000004100 */
[----:B------:R-:W-:Y:S01]  /*6080*/  ISETP.NE.AND P0, PT, R95, RZ, PT ;  /* 0x000000ff5f00720c */ /* 0x000fe20003f05270 */
[C---:B---3--:R-:W-:Y:S01]  /*6090*/  FMUL R0, R38.reuse, R4 ;  /* 0x0000000426007220 */ /* 0x048fe20000400000 */
[C---:B------:R-:W-:Y:S01]  /*60a0*/  FMUL R2, R38.reuse, R5 ;  /* 0x0000000526027220 */ /* 0x040fe20000400000 */
[C---:B------:R-:W-:Y:S01]  /*60b0*/  FMUL R4, R38.reuse, R8 ;  /* 0x0000000826047220 */ /* 0x040fe20000400000 */
[C---:B------:R-:W-:Y:S01]  /*60c0*/  FMUL R5, R38.reuse, R9 ;  /* 0x0000000926057220 */ /* 0x040fe20000400000 */
[C---:B------:R-:W-:Y:S01]  /*60d0*/  FFMA R0, R41.reuse, R40, R0 ;  /* 0x0000002829007223 */ /* 0x040fe20000000000 */
[C---:B------:R-:W-:Y:S01]  /*60e0*/  FFMA R2, R41.reuse, R42, R2 ;  /* 0x0000002a29027223 */ /* 0x040fe20000000002 */
[C---:B------:R-:W-:Y:S01]  /*60f0*/  FMUL R8, R38.reuse, R12 ;  /* 0x0000000c26087220 */ /* 0x040fe20000400000 */
[C---:B------:R-:W-:Y:S01]  /*6100*/  FMUL R9, R38.reuse, R13 ;  /* 0x0000000d26097220 */ /* 0x040fe20000400000 */
[C---:B------:R-:W-:Y:S01]  /*6110*/  FMUL R12, R38.reuse, R16 ;  /* 0x00000010260c7220 */ /* 0x040fe20000400000 */
[C---:B------:R-:W-:Y:S01]  /*6120*/  FMUL R13, R38.reuse, R17 ;  /* 0x00000011260d7220 */ /* 0x040fe20000400000 */
[C---:B------:R-:W-:Y:S01]  /*6130*/  FMUL R16, R38.reuse, R20 ;  /* 0x0000001426107220 */ /* 0x040fe20000400000 */
[C---:B------:R-:W-:Y:S01]  /*6140*/  FMUL R17, R38.reuse, R21 ;  /* 0x0000001526117220 */ /* 0x040fe20000400000 */
[C---:B------:R-:W-:Y:S01]  /*6150*/  FMUL R20, R38.reuse, R24 ;  /* 0x0000001826147220 */ /* 0x040fe20000400000 */
[C---:B------:R-:W-:Y:S01]  /*6160*/  FMUL R21, R38.reuse, R25 ;  /* 0x0000001926157220 */ /* 0x040fe20000400000 */
[----:B------:R-:W-:Y:S02]  /*6170*/  HADD2.F32 R68, -RZ, R65.H1_H1 ;  /* 0x30000041ff447230 */ /* 0x000fe40000004100 */
[C---:B------:R-:W-:Y:S01]  /*6180*/  FMUL R24, R38.reuse, R28 ;  /* 0x0000001c26187220 */ /* 0x040fe20000400000 */
[C---:B------:R-:W-:Y:S01]  /*6190*/  FMUL R25, R38.reuse, R29 ;  /* 0x0000001d26197220 */ /* 0x040fe20000400000 */
[C---:B------:R-:W-:Y:S01]  /*61a0*/  FMUL R28, R38.reuse, R32 ;  /* 0x00000020261c7220 */ /* 0x040fe20000400000 */
[C---:B------:R-:W-:Y:S01]  /*61b0*/  FMUL R29, R38.reuse, R33 ;  /* 0x00000021261d7220 */ /* 0x040fe20000400000 */
[C---:B--2---:R-:W-:Y:S01]  /*61c0*/  FMUL R3, R38.reuse, R6 ;  /* 0x0000000626037220 */ /* 0x044fe20000400000 */
[C---:B------:R-:W-:Y:S01]  /*61d0*/  FMUL R7, R38.reuse, R7 ;  /* 0x0000000726077220 */ /* 0x040fe20000400000 */
[C---:B------:R-:W-:Y:S01]  /*61e0*/  FMUL R6, R38.reuse, R10 ;  /* 0x0000000a26067220 */ /* 0x040fe20000400000 */
[C---:B------:R-:W-:Y:S01]  /*61f0*/  FMUL R11, R38.reuse, R11 ;  /* 0x0000000b260b7220 */ /* 0x040fe20000400000 */
[C---:B------:R-:W-:Y:S01]  /*6200*/  FFMA R3, R41.reuse, R44, R3 ;  /* 0x0000002c29037223 */ /* 0x040fe20000000003 */
[C---:B------:R-:W-:Y:S01]  /*6210*/  FFMA R7, R41.reuse, R46, R7 ;  /* 0x0000002e29077223 */ /* 0x040fe20000000007 */
[C---:B------:R-:W-:Y:S01]  /*6220*/  FFMA R4, R41.reuse, R43, R4 ;  /* 0x0000002b29047223 */ /* 0x040fe20000000004 */
[----:B------:R-:W-:Y:S01]  /*6230*/  F2FP.F16.E5M2.UNPACK_B R40, R79 ;  /* 0x0000004fff28723e */ /* 0x000fe200020004ff */
[C---:B------:R-:W-:Y:S01]  /*6240*/  FFMA R5, R41.reuse, R48, R5 ;  /* 0x0000003029057223 */ /* 0x040fe20000000005 */
[C---:B------:R-:W-:Y:S01]  /*6250*/  FFMA R6, R41.reuse, R45, R6 ;  /* 0x0000002d29067223 */ /* 0x040fe20000000006 */
[----:B------:R-:W-:Y:S01]  /*6260*/  F2FP.F16.E5M2.UNPACK_B R42, R79.H1 ;  /* 0x0000004fff2a723e */ /* 0x000fe200030004ff */
[C---:B------:R-:W-:Y:S01]  /*6270*/  FFMA R11, R41.reuse, R50, R11 ;  /* 0x00000032290b7223 */ /* 0x040fe2000000000b */
[----:B------:R-:W-:Y:S01]  /*6280*/  FFMA R8, R41, R47, R8 ;  /* 0x0000002f29087223 */ /* 0x000fe20000000008 */
[----:B------:R-:W-:Y:S01]  /*6290*/  F2FP.SATFINITE.E5M2.F32.PACK_AB_MERGE_C R97, R7, R3, RZ ;  /* 0x000000030761723e */ /* 0x000fe200048060ff */
[C---:B------:R-:W-:Y:S01]  /*62a0*/  FFMA R9, R41.reuse, R52, R9 ;  /* 0x0000003429097223 */ /* 0x040fe20000000009 */
[----:B------:R-:W-:Y:S01]  /*62b0*/  FMUL R10, R38, R14 ;  /* 0x0000000e260a7220 */ /* 0x000fe20000400000 */
[----:B------:R-:W-:Y:S01]  /*62c0*/  LEA R109, R90, UR44, 0x3 ;  /* 0x0000002c5a6d7c11 */ /* 0x000fe2000f8e18ff */
[----:B------:R-:W-:Y:S01]  /*62d0*/  FMUL R15, R38, R15 ;  /* 0x0000000f260f7220 */ /* 0x000fe20000400000 */
[--C-:B------:R-:W-:Y:S01]  /*62e0*/  HADD2.F32 R53, -RZ, R55.reuse.H0_H0 ;  /* 0x20000037ff357230 */ /* 0x100fe20000004100 */
[----:B------:R-:W-:Y:S01]  /*62f0*/  F2FP.SATFINITE.E5M2.F32.PACK_AB_MERGE_C R96, R2, R0, R97 ;  /* 0x000000000260723e */ /* 0x000fe20004806061 */
[----:B------:R-:W-:Y:S01]  /*6300*/  FFMA R10, R41, R49, R10 ;  /* 0x00000031290a7223 */ /* 0x000fe2000000000a */
[----:B------:R-:W-:Y:S01]  /*6310*/  F2FP.SATFINITE.E5M2.F32.PACK_AB_MERGE_C R97, R11, R6, RZ ;  /* 0x000000060b61723e */ /* 0x000fe200048060ff */
[C---:B------:R-:W-:Y:S01]  /*6320*/  FFMA R15, R41.reuse, R54, R15 ;  /* 0x00000036290f7223 */ /* 0x040fe2000000000f */
[C---:B------:R-:W-:Y:S01]  /*6330*/  FFMA R12, R41.reuse, R51, R12 ;  /* 0x00000033290c7223 */ /* 0x040fe2000000000c */
[----:B------:R-:W-:Y:S01]  /*6340*/  FFMA R13, R41, R56, R13 ;  /* 0x00000038290d7223 */ /* 0x000fe2000000000d */
[----:B------:R-:W-:Y:S01]  /*6350*/  F2FP.SATFINITE.E5M2.F32.PACK_AB_MERGE_C R97, R5, R4, R97 ;  /* 0x000000040561723e */ /* 0x000fe20004806061 */
[----:B------:R-:W-:Y:S01]  /*6360*/  HADD2.F32 R58, -RZ, R55.H1_H1 ;  /* 0x30000037ff3a7230 */ /* 0x000fe20000004100 */
[----:B------:R-:W-:Y:S01]  /*6370*/  F2FP.SATFINITE.E5M2.F32.PACK_AB_MERGE_C R98, R15, R10, RZ ;  /* 0x0000000a0f62723e */ /* 0x000fe200048060ff */
[----:B------:R-:W-:Y:S02]  /*6380*/  HADD2.F32 R55, -RZ, R57.H0_H0 ;  /* 0x20000039ff377230 */ /* 0x000fe40000004100 */
[C---:B------:R-:W-:Y:S01]  /*6390*/  FMUL R14, R38.reuse, R18 ;  /* 0x00000012260e7220 */ /* 0x040fe20000400000 */
[C---:B------:R-:W-:Y:S01]  /*63a0*/  FMUL R19, R38.reuse, R19 ;  /* 0x0000001326137220 */ /* 0x040fe20000400000 */
[--C-:B------:R-:W-:Y:S02]  /*63b0*/  HADD2.F32 R57, -RZ, R59.reuse.H0_H0 ;  /* 0x2000003bff397230 */ /* 0x100fe40000004100 */
[C---:B------:R-:W-:Y:S01]  /*63c0*/  FMUL R18, R38.reuse, R22 ;  /* 0x0000001626127220 */ /* 0x040fe20000400000 */
[C---:B------:R-:W-:Y:S01]  /*63d0*/  FFMA R14, R41.reuse, R53, R14 ;  /* 0x00000035290e7223 */ /* 0x040fe2000000000e */
[----:B------:R-:W-:Y:S02]  /*63e0*/  HADD2.F32 R62, -RZ, R59.H1_H1 ;  /* 0x3000003bff3e7230 */ /* 0x000fe40000004100 */
[C---:B------:R-:W-:Y:S01]  /*63f0*/  FFMA R19, R41.reuse, R58, R19 ;  /* 0x0000003a29137223 */ /* 0x040fe20000000013 */
[----:B------:R-:W-:Y:S02]  /*6400*/  HADD2.F32 R59, -RZ, R61.H0_H0 ;  /* 0x2000003dff3b7230 */ /* 0x000fe40000004100 */
[C---:B------:R-:W-:Y:S01]  /*6410*/  FMUL R23, R38.reuse, R23 ;  /* 0x0000001726177220 */ /* 0x040fe20000400000 */
[C---:B------:R-:W-:Y:S01]  /*6420*/  FFMA R16, R41.reuse, R55, R16 ;  /* 0x0000003729107223 */ /* 0x040fe20000000010 */
[C---:B------:R-:W-:Y:S01]  /*6430*/  FFMA R17, R41.reuse, R60, R17 ;  /* 0x0000003c29117223 */ /* 0x040fe20000000011 */
[--C-:B------:R-:W-:Y:S02]  /*6440*/  HADD2.F32 R61, -RZ, R63.reuse.H0_H0 ;  /* 0x2000003fff3d7230 */ /* 0x100fe40000004100 */
[C---:B------:R-:W-:Y:S01]  /*6450*/  FFMA R18, R41.reuse, R57, R18 ;  /* 0x0000003929127223 */ /* 0x040fe20000000012 */
[----:B------:R-:W-:Y:S02]  /*6460*/  HADD2.F32 R66, -RZ, R63.H1_H1 ;  /* 0x3000003fff427230 */ /* 0x000fe40000004100 */
[C---:B------:R-:W-:Y:S01]  /*6470*/  FMUL R22, R38.reuse, R26 ;  /* 0x0000001a26167220 */ /* 0x040fe20000400000 */
[----:B------:R-:W-:Y:S02]  /*6480*/  HADD2.F32 R63, -RZ, R65.H0_H0 ;  /* 0x20000041ff3f7230 */ /* 0x000fe40000004100 */
[C---:B------:R-:W-:Y:S01]  /*6490*/  FFMA R23, R41.reuse, R62, R23 ;  /* 0x0000003e29177223 */ /* 0x040fe20000000017 */
[C---:B------:R-:W-:Y:S01]  /*64a0*/  FMUL R27, R38.reuse, R27 ;  /* 0x0000001b261b7220 */ /* 0x040fe20000400000 */
[C---:B------:R-:W-:Y:S01]  /*64b0*/  FFMA R20, R41.reuse, R59, R20 ;  /* 0x0000003b29147223 */ /* 0x040fe20000000014 */
[C---:B------:R-:W-:Y:S01]  /*64c0*/  FFMA R21, R41.reuse, R64, R21 ;  /* 0x0000004029157223 */ /* 0x040fe20000000015 */
[--C-:B------:R-:W-:Y:S02]  /*64d0*/  HADD2.F32 R65, -RZ, R67.reuse.H0_H0 ;  /* 0x20000043ff417230 */ /* 0x100fe40000004100 */
[C---:B------:R-:W-:Y:S01]  /*64e0*/  FFMA R22, R41.reuse, R61, R22 ;  /* 0x0000003d29167223 */ /* 0x040fe20000000016 */
[----:B------:R-:W-:Y:S02]  /*64f0*/  HADD2.F32 R70, -RZ, R67.H1_H1 ;  /* 0x30000043ff467230 */ /* 0x000fe40000004100 */
[C---:B------:R-:W-:Y:S01]  /*6500*/  FMUL R26, R38.reuse, R30 ;  /* 0x0000001e261a7220 */ /* 0x040fe20000400000 */
[--C-:B------:R-:W-:Y:S02]  /*6510*/  HADD2.F32 R67, -RZ, R40.reuse.H0_H0 ;  /* 0x20000028ff437230 */ /* 0x100fe40000004100 */
[C---:B------:R-:W-:Y:S01]  /*6520*/  FFMA R27, R41.reuse, R66, R27 ;  /* 0x00000042291b7223 */ /* 0x040fe2000000001b */
[C---:B------:R-:W-:Y:S01]  /*6530*/  FMUL R31, R38.reuse, R31 ;  /* 0x0000001f261f7220 */ /* 0x040fe20000400000 */
[C---:B------:R-:W-:Y:S01]  /*6540*/  FFMA R24, R41.reuse, R63, R24 ;  /* 0x0000003f29187223 */ /* 0x040fe20000000018 */
[----:B------:R-:W-:Y:S02]  /*6550*/  HADD2.F32 R40, -RZ, R40.H1_H1 ;  /* 0x30000028ff287230 */ /* 0x000fe40000004100 */
[C---:B------:R-:W-:Y:S01]  /*6560*/  FFMA R25, R41.reuse, R68, R25 ;  /* 0x0000004429197223 */ /* 0x040fe20000000019 */
[--C-:B------:R-:W-:Y:S02]  /*6570*/  HADD2.F32 R69, -RZ, R42.reuse.H0_H0 ;  /* 0x2000002aff457230 */ /* 0x100fe40000004100 */
[C---:B------:R-:W-:Y:S01]  /*6580*/  FFMA R26, R41.reuse, R65, R26 ;  /* 0x00000041291a7223 */ /* 0x040fe2000000001a */
[----:B------:R-:W-:Y:S02]  /*6590*/  HADD2.F32 R42, -RZ, R42.H1_H1 ;  /* 0x3000002aff2a7230 */ /* 0x000fe40000004100 */
[C---:B------:R-:W-:Y:S01]  /*65a0*/  FMUL R30, R38.reuse, R34 ;  /* 0x00000022261e7220 */ /* 0x040fe20000400000 */
[----:B------:R-:W-:Y:S01]  /*65b0*/  FFMA R31, R41, R70, R31 ;  /* 0x00000046291f7223 */ /* 0x000fe2000000001f */
[----:B------:R-:W-:Y:S01]  /*65c0*/  FMUL R35, R38, R35 ;  /* 0x0000002326237220 */ /* 0x000fe20000400000 */
[----:B------:R-:W-:Y:S01]  /*65d0*/  F2FP.SATFINITE.E5M2.F32.PACK_AB_MERGE_C R99, R19, R14, RZ ;  /* 0x0000000e1363723e */ /* 0x000fe200048060ff */
[C---:B------:R-:W-:Y:S01]  /*65e0*/  FFMA R28, R41.reuse, R67, R28 ;  /* 0x00000043291c7223 */ /* 0x040fe2000000001c */
[C---:B------:R-:W-:Y:S01]  /*65f0*/  FFMA R29, R41.reuse, R40, R29 ;  /* 0x00000028291d7223 */ /* 0x040fe2000000001d */
[C---:B------:R-:W-:Y:S01]  /*6600*/  FFMA R30, R41.reuse, R69, R30 ;  /* 0x00000045291e7223 */ /* 0x040fe2000000001e */
[----:B------:R-:W-:Y:S01]  /*6610*/  FFMA R35, R41, R42, R35 ;  /* 0x0000002a29237223 */ /* 0x000fe20000000023 */
[----:B------:R-:W-:Y:S02]  /*6620*/  F2FP.SATFINITE.E5M2.F32.PACK_AB_MERGE_C R98, R9, R8, R98 ;  /* 0x000000080962723e */ /* 0x000fe40004806062 */
[----:B------:R-:W-:Y:S02]  /*6630*/  F2FP.SATFINITE.E5M2.F32.PACK_AB_MERGE_C R99, R13, R12, R99 ;  /* 0x0000000c0d63723e */ /* 0x000fe40004806063 */
[----:B------:R-:W-:Y:S02]  /*6640*/  F2FP.SATFINITE.E5M2.F32.PACK_AB_MERGE_C R104, R23, R18, RZ ;  /* 0x000000121768723e */ /* 0x000fe400048060ff */
[----:B------:R-:W-:Y:S01]  /*6650*/  F2FP.SATFINITE.E5M2.F32.PACK_AB_MERGE_C R105, R27, R22, RZ ;  /* 0x000000161b69723e */ /* 0x000fe200048060ff */
[----:B------:R1:W-:Y:S01]  /*6660*/  STS.128 [R71+UR44+0x2200], R96 ;  /* 0x0022006047007988 */ /* 0x0003e20008000c2c */
[----:B------:R-:W-:Y:S02]  /*6670*/  F2FP.SATFINITE.E5M2.F32.PACK_AB_MERGE_C R110, R31, R26, RZ ;  /* 0x0000001a1f6e723e */ /* 0x000fe400048060ff */
[----:B------:R-:W-:Y:S02]  /*6680*/  F2FP.SATFINITE.E5M2.F32.PACK_AB_MERGE_C R111, R35, R30, RZ ;  /* 0x0000001e236f723e */ /* 0x000fe400048060ff */
[----:B------:R-:W-:Y:S02]  /*6690*/  F2FP.SATFINITE.E5M2.F32.PACK_AB_MERGE_C R104, R17, R16, R104 ;  /* 0x000000101168723e */ /* 0x000fe40004806068 */
[----:B------:R-:W-:Y:S02]  /*66a0*/  F2FP.SATFINITE.E5M2.F32.PACK_AB_MERGE_C R105, R21, R20, R105 ;  /* 0x000000141569723e */ /* 0x000fe40004806069 */
[----:B------:R-:W-:Y:S02]  /*66b0*/  F2FP.SATFINITE.E5M2.F32.PACK_AB_MERGE_C R106, R25, R24, R110 ;  /* 0x00000018196a723e */ /* 0x000fe4000480606e */
[----:B------:R-:W-:Y:S02]  /*66c0*/  F2FP.SATFINITE.E5M2.F32.PACK_AB_MERGE_C R107, R29, R28, R111 ;  /* 0x0000001c1d6b723e */ /* 0x000fe4000480606f */
[----:B------:R-:W-:Y:S03]  /*66d0*/  @P6 SHF.L.U32 R110, R89, 0x1f, RZ ;  /* 0x0000001f596e6819 */ /* 0x000fe600000006ff */
[----:B------:R1:W-:Y:S01]  /*66e0*/  STS.128 [R101+0x2210], R104 ;  /* 0x0022106865007388 */ /* 0x0003e20000000c00 */
[----:B------:R-:W-:Y:S01]  /*66f0*/  @!PT LDS RZ, [RZ] ;  /* 0x00000000fffff984 */ /* 0x000fe20000000800 */
[----:B------:R-:W-:Y:S01]  /*6700*/  @!PT LDS RZ, [RZ] ;  /* 0x00000000fffff984 */ /* 0x000fe20000000800 */
[----:B------:R-:W-:Y:S01]  /*6710*/  @!PT LDS RZ, [RZ] ;  /* 0x00000000fffff984 */ /* 0x000fe20000000800 */
[----:B------:R-:W-:Y:S01]  /*6720*/  @!PT LDS RZ, [RZ] ;  /* 0x00000000fffff984 */ /* 0x000fe20000000800 */
[----:B------:R2:W-:Y:S07]  /*6730*/  MEMBAR.ALL.CTA ;  /* 0x0000000000007992 */ /* 0x0005ee0000008000 */
[----:B--2---:R-:W2:Y:S02]  /*6740*/  FENCE.VIEW.ASYNC.S ;  /* 0x00000000000073c6 */ /* 0x004ea40000000000 */
[----:B--2---:R-:W-:Y:S06]  /*6750*/  BAR.SYNC.DEFER_BLOCKING 0x1, 0x80 ;  /* 0x0042000000007b1d */ /* 0x004fec0000010000 */
[----:B------:R-:W-:Y:S05]  /*6760*/  @P0 BRA `(.L_x_101) ;  /* 0x0000000000280947 */ /* 0x000fea0003800000 */
[----:B------:R-:W2:Y:S01]  /*6770*/  LDCU.64 UR6, c[0x0][0x348] ;  /* 0x00006900ff0677ac */ /* 0x000ea20008000a00 */
[----:B------:R-:W-:Y:S01]  /*6780*/  UIADD3 UR4, UPT, UPT, UR44, 0x2200, URZ ;  /* 0x000022002c047890 */ /* 0x000fe2000fffe0ff */
[----:B------:R-:W-:Y:S05]  /*6790*/  UMOV UR51, UR36 ;  /* 0x0000002400337c82 */ /* 0x000fea0008000000 */
[----:B------:R-:W-:Y:S04]  /*67a0*/  MOV R94, UR4 ;  /* 0x00000004005e7c02 */ /* 0x000fe80008000f00 */
[----:B------:R-:W-:Y:S01]  /*67b0*/  R2UR UR48, R94 ;  /* 0x000000005e3072ca */ /* 0x000fe200000e0000 */
[----:B--2---:R-:W-:Y:S04]  /*67c0*/  UIADD3 UR4, UP0, UPT, UR6, 0x680, URZ ;  /* 0x0000068006047890 */ /* 0x004fe8000ff1e0ff */
[----:B------:R-:W-:Y:S09]  /*67d0*/  UIADD3.X UR5, UPT, UPT, URZ, UR7, URZ, UP0, !UPT ;  /* 0x00000007ff057290 */ /* 0x000ff200087fe4ff */
[----:B------:R2:W-:Y:S01]  /*67e0*/  UTMASTG.3D [UR48], [UR4] ;  /* 0x00000030040073b5 */ /* 0x0005e20008010000 */
[----:B------:R0:W-:Y:S01]  /*67f0*/  UTMACMDFLUSH ;  /* 0x00000000000079b7 */ /* 0x0001e20000000000 */
[----:B--2---:R-:W-:Y:S04]  /*6800*/  DEPBAR.LE SB0, 0x1 ;  /* 0x000080400000791a */ /* 0x004fe80000000000 */
.L_x_101:
[----:B------:R-:W-:Y:S05]  /*6810*/  BSYNC.RECONVERGENT B0 ;  /* 0x0000000000007941 */ /* 0x000fea0003800200 */
.L_x_100:
[----:B------:R-:W-:Y:S06]  /*6820*/  BAR.SYNC.DEFER_BLOCKING 0x1, 0x80 ;  /* 0x0042000000007b1d */ /* 0x000fec0000010000 */
[----:B------:R-:W2:Y:S01]  /*6830*/  @P6 SYNCS.PHASECHK.TRANS64.TRYWAIT P0, [R109+URZ+0x30], R110 ;  /* 0x0000306e6d0065a7 */ /* 0x000ea200080011ff */
[----:B------:R-:W-:Y:S01]  /*6840*/  BSSY B1, `(.L_x_102) ;  /* 0x0000020000017945 */ /* 0x000fe20003800000 */
[----:B--2---:R-:W-:Y:S03]  /*6850*/  @P6 SEL R102, RZ, 0x1, !P0 ;  /* 0x00000001ff666807 */ /* 0x004fe60004000000 */
[----:B------:R-:W-:Y:S05]  /*6860*/  @!P6 BRA `(.L_x_103) ;  /* 0x000000000074e947 */ /* 0x000fea0003800000 */
[----:B------:R-:W-:Y:S01]  /*6870*/  ISETP.NE.AND P1, PT, R103, RZ, PT ;  /* 0x000000ff6700720c */ /* 0x000fe20003f25270 */
[----:B------:R-:W2:Y:S01]  /*6880*/  S2R R0, SR_CgaCtaId ;  /* 0x0000000000007919 */ /* 0x000ea20000008800 */
[----:B------:R-:W-:Y:S01]  /*6890*/  ISETP.NE.AND P0, PT, R102, RZ, PT ;  /* 0x000000ff6600720c */ /* 0x000fe20003f05270 */
[----:B------:R-:W-:Y:S10]  /*68a0*/  BSSY B0, `(.L_x_104) ;  /* 0x0000008000007945 */ /* 0x000ff40003800000 */
[----:B------:R-:W-:Y:S05]  /*68b0*/  @P1 IMAD R2, R90, 0x1000, R71 ;  /* 0x000010005a021824 */ /* 0x000fea00078e0247 */
[----:B------:R-:W-:Y:S05]  /*68c0*/  @P1 IADD3 R3, PT, PT, R2, UR44, RZ ;  /* 0x0000002c02031c10 */ /* 0x000fea000fffe0ff */
[----:B------:R-:W-:Y:S01]  /*68d0*/  @P1 IMAD.IADD R3, R3, 0x1, R108 ;  /* 0x0000000103031824 */ /* 0x000fe200078e026c */
[----:B------:R-:W-:Y:S06]  /*68e0*/  @P0 BRA `(.L_x_105) ;  /* 0x00000000000c0947 */ /* 0x000fec0003800000 */
[----:B------:R-:W-:Y:S04]  /*68f0*/  SHF.L.U32 R4, R89, 0x1f, RZ ;  /* 0x0000001f59047819 */ /* 0x000fe800000006ff */
[----:B------:R-:W3:Y:S02]  /*6900*/  SYNCS.PHASECHK.TRANS64.TRYWAIT P0, [R109+URZ+0x30], R4 ;  /* 0x000030046d0075a7 */ /* 0x000ee400080011ff */
[----:B---3--:R-:W-:Y:S05]  /*6910*/  @!P0 BRA `(.L_x_106) ;  /* 0x0000001400988947 */ /* 0x008fea0003800000 */
.L_x_105:
[----:B------:R-:W-:Y:S05]  /*6920*/  BSYNC B0 ;  /* 0x0000000000007941 */ /* 0x000fea0003800000 */
.L_x_104:
[----:B------:R-:W-:Y:S01]  /*6930*/  ISETP.NE.AND P0, PT, R103, RZ, PT ;  /* 0x000000ff6700720c */ /* 0x000fe20003f05270 */
[----:B---3--:R-:W-:Y:S02]  /*6940*/  VIADD R109, R109, 0x40 ;  /* 0x000000406d6d7836 */ /* 0x008fe40000000000 */
[----:B------:R-:W-:Y:S03]  /*6950*/  VIADD R90, R90, 0x1 ;  /* 0x000000015a5a7836 */ /* 0x000fe60000000000 */
[----:B--2---:R-:W-:Y:S07]  /*6960*/  PRMT R0, R0, 0x654, R109 ;  /* 0x0000065400007816 */ /* 0x004fee000000006d */
[----:B------:R2:W3:Y:S04]  /*6970*/  @P0 LDS.128 R72, [R2+UR44+0x200] ;  /* 0x0002002c02480984 */ /* 0x0004e80008000c00 */
[----:B------:R2:W4:Y:S01]  /*6980*/  @P0 LDS.128 R76, [R3+0x210] ;  /* 0x00021000034c0984 */ /* 0x0005220000000c00 */
        /* <DEDUP_REMOVED lines=10> */
[----:B--23--:R-:W-:Y:S02]  /*6a30*/  LOP3.LUT R89, R89, R0, RZ, 0x3c, !PT ;  /* 0x0000000059597212 */ /* 0x00cfe400078e3cff */
.L_x_103:
[----:B------:R-:W-:Y:S05]  /*6a40*/  BSYNC B1 ;  /* 0x0000000000017941 */ /* 0x000fea0003800000 */
.L_x_102:
[----:B------:R-:W-:Y:S05]  /*6a50*/  VIADD R0, R39, 0x40 ;  /* 0x0000004027007836 */ /* 0x000fea0000000000 */
[----:B------:R-:W-:Y:S04]  /*6a60*/  SHF.R.U32.HI R0, RZ, 0x15, R0 ;  /* 0x00000015ff007819 */ /* 0x000fe80000011600 */
[----:B------:R-:W-:Y:S11]  /*6a70*/  LOP3.LUT P0, RZ, R0, 0x3, R85, 0x48, !PT ;  /* 0x0000000300ff7812 */ /* 0x000ff60007804855 */
[----:B------:R-:W-:Y:S02]  /*6a80*/  @!UPT UIADD3 URZ, UPT, UPT, URZ, URZ, URZ ;  /* 0x000000fffffff290 */ /* 0x000fe4000fffe0ff */
[----:B------:R-:W-:Y:S05]  /*6a90*/  @!P0 BRA `(.L_x_107) ;  /* 0x0000000000408947 */ /* 0x000fea0003800000 */
[----:B------:R-:W2:Y:S01]  /*6aa0*/  LDCU.64 UR8, c[0x4][0x70] ;  /* 0x01000e00ff0877ac */ /* 0x000ea20008000a00 */
[----:B------:R-:W-:Y:S01]  /*6ab0*/  MOV R3, 0x0 ;  /* 0x0000000000037802 */ /* 0x000fe20000000f00 */
[----:B------:R-:W-:Y:S02]  /*6ac0*/  HFMA2 R12, -RZ, RZ, 0, 5.9604644775390625e-08 ;  /* 0x00000001ff0c7431 */ /* 0x000fe400000001ff */
[----:B------:R-:W-:Y:S02]  /*6ad0*/  IMAD.MOV.U32 R8, RZ, RZ, 0x192 ;  /* 0x00000192ff087424 */ /* 0x000fe400078e00ff */
[----:B------:R-:W-:Y:S01]  /*6ae0*/  IMAD.MOV.U32 R13, RZ, RZ, RZ ;  /* 0x000000ffff0d7224 */ /* 0x000fe200078e00ff */
[----:B------:R-:W3:Y:S01]  /*6af0*/  LDCU.64 UR6, c[0x4][0x78] ;  /* 0x01000f00ff0677ac */ /* 0x000ee20008000a00 */
[----:B------:R-:W1:Y:S01]  /*6b00*/  LDC.64 R2, c[0x4][R3] ;  /* 0x0100000003027b82 */ /* 0x000e620000000a00 */
[----:B------:R-:W5:Y:S01]  /*6b10*/  LDCU.64 UR4, c[0x4][0x10] ;  /* 0x01000200ff0477ac */ /* 0x000f620008000a00 */
[----:B--2---:R-:W-:Y:S01]  /*6b20*/  MOV R5, UR9 ;  /* 0x0000000900057c02 */ /* 0x004fe20008000f00 */
[----:B------:R-:W-:Y:S01]  /*6b30*/  IMAD.U32 R4, RZ, RZ, UR8 ;  /* 0x00000008ff047e24 */ /* 0x000fe2000f8e00ff */
[----:B---3--:R-:W-:Y:S01]  /*6b40*/  MOV R7, UR7 ;  /* 0x0000000700077c02 */ /* 0x008fe20008000f00 */
[----:B------:R-:W-:Y:S01]  /*6b50*/  IMAD.U32 R6, RZ, RZ, UR6 ;  /* 0x00000006ff067e24 */ /* 0x000fe2000f8e00ff */
[----:B-----5:R-:W-:Y:S01]  /*6b60*/  MOV R11, UR5 ;  /* 0x00000005000b7c02 */ /* 0x020fe20008000f00 */
[----:B------:R-:W-:Y:S02]  /*6b70*/  IMAD.U32 R10, RZ, RZ, UR4 ;  /* 0x00000004ff0a7e24 */ /* 0x000fe4000f8e00ff */
[----:B------:R-:W-:Y:S07]  /*6b80*/  LEPC R20, `(.L_x_107) ;  /* 0x000000001014794e */ /* 0x000fee0000000000 */
[----:B-1--4-:R-:W-:Y:S05]  /*6b90*/  CALL.ABS.NOINC R2 ;  /* 0x0000000002007343 */ /* 0x012fea0003c00000 */
.L_x_107:
[----:B------:R-:W-:Y:S01]  /*6ba0*/  ISETP.NE.AND P0, PT, R95, RZ, PT ;  /* 0x000000ff5f00720c */ /* 0x000fe20003f05270 */
[----:B------:R-:W-:Y:S05]  /*6bb0*/  WARPSYNC.ALL ;  /* 0x0000000000007948 */ /* 0x000fea0003800000 */
[----:B------:R-:W-:Y:S01]  /*6bc0*/  R2UR UR4, R39 ;  /* 0x00000000270472ca */ /* 0x000fe200000e0000 */
[----:B------:R-:W2:Y:S01]  /*6bd0*/  S2UR UR6, SR_CgaCtaId ;  /* 0x00000000000679c3 */ /* 0x000ea20000008800 */
[-C--:B------:R-:W-:Y:S01]  /*6be0*/  F2FP.F16.E5M2.UNPACK_B R42, R72.reuse ;  /* 0x00000048ff2a723e */ /* 0x080fe200020004ff */
[----:B------:R-:W-:Y:S01]  /*6bf0*/  BSSY.RECONVERGENT B0, `(.L_x_108) ;  /* 0x000009c000007945 */ /* 0x000fe20003800200 */
[----:B------:R-:W-:Y:S02]  /*6c00*/  F2FP.F16.E5M2.UNPACK_B R72, R72.H1 ;  /* 0x00000048ff48723e */ /* 0x000fe400030004ff */
[-C--:B------:R-:W-:Y:S01]  /*6c10*/  F2FP.F16.E5M2.UNPACK_B R46, R73.reuse ;  /* 0x00000049ff2e723e */ /* 0x080fe200020004ff */
[--C-:B------:R-:W-:Y:S01]  /*6c20*/  HADD2.F32 R40, -RZ, R42.reuse.H0_H0 ;  /* 0x2000002aff287230 */ /* 0x100fe20000004100 */
[----:B------:R-:W-:Y:S01]  /*6c30*/  F2FP.F16.E5M2.UNPACK_B R73, R73.H1 ;  /* 0x00000049ff49723e */ /* 0x000fe200030004ff */
[----:B------:R-:W-:Y:S01]  /*6c40*/  HADD2.F32 R42, -RZ, R42.H1_H1 ;  /* 0x3000002aff2a7230 */ /* 0x000fe20000004100 */
[-C--:B------:R-:W-:Y:S01]  /*6c50*/  F2FP.F16.E5M2.UNPACK_B R50, R74.reuse ;  /* 0x0000004aff32723e */ /* 0x080fe200020004ff */
[----:B------:R-:W-:Y:S01]  /*6c60*/  HADD2.F32 R43, -RZ, R72.H0_H0 ;  /* 0x20000048ff2b7230 */ /* 0x000fe20000004100 */
[----:B------:R-:W-:Y:S01]  /*6c70*/  F2FP.F16.E5M2.UNPACK_B R74, R74.H1 ;  /* 0x0000004aff4a723e */ /* 0x000fe200030004ff */
[----:B------:R-:W-:Y:S01]  /*6c80*/  LDTM.16dp32bit_t0_t15.x32 R4, tmem[UR4+0x40] ;  /* 0x00004004000479ee */ /* 0x000fe20008a80000 */
[----:B------:R-:W3:Y:S01]  /*6c90*/  LDTM.16dp32bit_t16_t31.x32 R4, tmem[UR4+0x60] ;  /* 0x00006004000479ee */ /* 0x000ee20008aa0000 */
[----:B------:R-:W-:Y:S01]  /*6ca0*/  NOP ;  /* 0x0000000000007918 */ /* 0x000fe20000000000 */
[--C-:B------:R-:W-:Y:S01]  /*6cb0*/  HADD2.F32 R45, -RZ, R46.reuse.H0_H0 ;  /* 0x2000002eff2d7230 */ /* 0x100fe20000004100 */
[----:B------:R-:W-:Y:S01]  /*6cc0*/  R2UR UR5, R100 ;  /* 0x00000000640572ca */ /* 0x000fe200000e0000 */
[----:B------:R-:W-:Y:S01]  /*6cd0*/  HADD2.F32 R46, -RZ, R46.H1_H1 ;  /* 0x3000002eff2e7230 */ /* 0x000fe20000004100 */
[----:B------:R-:W-:Y:S01]  /*6ce0*/  F2FP.F16.E5M2.UNPACK_B R54, R75 ;  /* 0x0000004bff36723e */ /* 0x000fe200020004ff */
[--C-:B------:R-:W-:Y:S01]  /*6cf0*/  HADD2.F32 R49, -RZ, R50.reuse.H0_H0 ;  /* 0x20000032ff317230 */ /* 0x100fe20000004100 */
[----:B----4-:R-:W-:Y:S01]  /*6d00*/  F2FP.F16.E5M2.UNPACK_B R58, R76 ;  /* 0x0000004cff3a723e */ /* 0x010fe200020004ff */
[----:B------:R-:W-:Y:S01]  /*6d10*/  HADD2.F32 R50, -RZ, R50.H1_H1 ;  /* 0x30000032ff327230 */ /* 0x000fe20000004100 */
[----:B------:R-:W-:Y:S01]  /*6d20*/  F2FP.F16.E5M2.UNPACK_B R62, R77 ;  /* 0x0000004dff3e723e */ /* 0x000fe200020004ff */
[--C-:B------:R-:W-:Y:S01]  /*6d30*/  HADD2.F32 R53, -RZ, R54.reuse.H0_H0 ;  /* 0x20000036ff357230 */ /* 0x100fe20000004100 */
[----:B------:R-:W-:Y:S01]  /*6d40*/  F2FP.F16.E5M2.UNPACK_B R66, R78 ;  /* 0x0000004eff42723e */ /* 0x000fe200020004ff */
[----:B------:R-:W-:Y:S01]  /*6d50*/  HADD2.F32 R54, -RZ, R54.H1_H1 ;  /* 0x30000036ff367230 */ /* 0x000fe20000004100 */
[----:B------:R-:W-:Y:S01]  /*6d60*/  F2FP.F16.E5M2.UNPACK_B R69, R79 ;  /* 0x0000004fff45723e */ /* 0x000fe200020004ff */
[--C-:B------:R-:W-:Y:S01]  /*6d70*/  HADD2.F32 R57, -RZ, R58.reuse.H0_H0 ;  /* 0x2000003aff397230 */ /* 0x100fe20000004100 */
[----:B------:R-:W-:Y:S01]  /*6d80*/  F2FP.F16.E5M2.UNPACK_B R75, R75.H1 ;  /* 0x0000004bff4b723e */ /* 0x000fe200030004ff */
[----:B------:R-:W-:Y:S01]  /*6d90*/  UIADD3 UR4, UPT, UPT, UR5, 0xa0, URZ ;  /* 0x000000a005047890 */ /* 0x000fe2000fffe0ff */
[----:B------:R-:W-:Y:S01]  /*6da0*/  HADD2.F32 R59, -RZ, R58.H1_H1 ;  /* 0x3000003aff3b7230 */ /* 0x000fe20000004100 */
[----:B------:R-:W-:Y:S01]  /*6db0*/  F2FP.F16.E5M2.UNPACK_B R76, R76.H1 ;  /* 0x0000004cff4c723e */ /* 0x000fe200030004ff */
[--C-:B------:R-:W-:Y:S01]  /*6dc0*/  HADD2.F32 R61, -RZ, R62.reuse.H0_H0 ;  /* 0x2000003eff3d7230 */ /* 0x100fe20000004100 */
[----:B------:R-:W-:Y:S01]  /*6dd0*/  F2FP.F16.E5M2.UNPACK_B R77, R77.H1 ;  /* 0x0000004dff4d723e */ /* 0x000fe200030004ff */
[----:B------:R-:W-:Y:S01]  /*6de0*/  HADD2.F32 R62, -RZ, R62.H1_H1 ;  /* 0x3000003eff3e7230 */ /* 0x000fe20000004100 */
[----:B------:R-:W-:Y:S01]  /*6df0*/  F2FP.F16.E5M2.UNPACK_B R78, R78.H1 ;  /* 0x0000004eff4e723e */ /* 0x000fe200030004ff */
[--C-:B------:R-:W-:Y:S01]  /*6e00*/  HADD2.F32 R65, -RZ, R66.reuse.H0_H0 ;  /* 0x20000042ff417230 */ /* 0x100fe20000004100 */
[----:B--2---:R-:W-:Y:S01]  /*6e10*/  UPRMT UR4, UR6, 0x654, UR4 ;  /* 0x0000065406047896 */ /* 0x004fe20008000004 */
        /* <DEDUP_REMOVED lines=8> */
[----:B------:R-:W-:Y:S01]  /*6ea0*/  SYNCS.ARRIVE.TRANS64.RED.A1T0 RZ, [UR4], RZ ;  /* 0x000000ffffff79a7 */ /* 0x000fe20008100404 */
        /* <DEDUP_REMOVED lines=15> */
[--C-:B------:R-:W-:Y:S02]  /*6fa0*/  HADD2.F32 R47, -RZ, R73.reuse.H0_H0 ;  /* 0x20000049ff2f7230 */ /* 0x100fe40000004100 */
[C---:B------:R-:W-:Y:S01]  /*6fb0*/  FMUL R10, R38.reuse, R10 ;  /* 0x0000000a260a7220 */ /* 0x040fe20000400000 */
[C---:B------:R-:W-:Y:S01]  /*6fc0*/  FFMA R6, R41.reuse, R43, R6 ;  /* 0x0000002b29067223 */ /* 0x040fe20000000006 */
[----:B------:R-:W-:Y:S02]  /*6fd0*/  HADD2.F32 R48, -RZ, R73.H1_H1 ;  /* 0x30000049ff307230 */ /* 0x000fe40000004100 */
[C---:B------:R-:W-:Y:S01]  /*6fe0*/  FFMA R7, R41.reuse, R44, R7 ;  /* 0x0000002c29077223 */ /* 0x040fe20000000007 */
[C---:B------:R-:W-:Y:S01]  /*6ff0*/  FFMA R8, R41.reuse, R45, R8 ;  /* 0x0000002d29087223 */ /* 0x040fe20000000008 */
[C---:B------:R-:W-:Y:S01]  /*7000*/  FFMA R9, R41.reuse, R46, R9 ;  /* 0x0000002e29097223 */ /* 0x040fe20000000009 */
[----:B------:R-:W-:Y:S01]  /*7010*/  FFMA R10, R41, R47, R10 ;  /* 0x0000002f290a7223 */ /* 0x000fe2000000000a */
[----:B------:R-:W-:Y:S01]  /*7020*/  HADD2.F32 R43, -RZ, R69.H0_H0 ;  /* 0x20000045ff2b7230 */ /* 0x000fe20000004100 */
[----:B-1----:R-:W-:Y:S01]  /*7030*/  F2FP.SATFINITE.E5M2.F32.PACK_AB_MERGE_C R96, R7, R6, RZ ;  /* 0x000000060760723e */ /* 0x002fe200048060ff */
[C---:B------:R-:W-:Y:S01]  /*7040*/  FMUL R11, R38.reuse, R11 ;  /* 0x0000000b260b7220 */ /* 0x040fe20000400000 */
[--C-:B------:R-:W-:Y:S02]  /*7050*/  HADD2.F32 R51, -RZ, R74.reuse.H0_H0 ;  /* 0x2000004aff337230 */ /* 0x100fe40000004100 */
[C---:B------:R-:W-:Y:S01]  /*7060*/  FMUL R14, R38.reuse, R14 ;  /* 0x0000000e260e7220 */ /* 0x040fe20000400000 */
[----:B------:R-:W-:Y:S01]  /*7070*/  HADD2.F32 R52, -RZ, R74.H1_H1 ;  /* 0x3000004aff347230 */ /* 0x000fe20000004100 */
[----:B------:R-:W-:Y:S01]  /*7080*/  F2FP.SATFINITE.E5M2.F32.PACK_AB_MERGE_C R96, R5, R4, R96 ;  /* 0x000000040560723e */ /* 0x000fe20004806060 */
[C---:B------:R-:W-:Y:S01]  /*7090*/  FFMA R11, R41.reuse, R48, R11 ;  /* 0x00000030290b7223 */ /* 0x040fe2000000000b */
[C---:B------:R-:W-:Y:S01]  /*70a0*/  FFMA R12, R41.reuse, R49, R12 ;  /* 0x00000031290c7223 */ /* 0x040fe2000000000c */
[C---:B------:R-:W-:Y:S01]  /*70b0*/  FFMA R13, R41.reuse, R50, R13 ;  /* 0x00000032290d7223 */ /* 0x040fe2000000000d */
[----:B------:R-:W-:Y:S01]  /*70c0*/  FFMA R14, R41, R51, R14 ;  /* 0x00000033290e7223 */ /* 0x000fe2000000000e */
[C---:B------:R-:W-:Y:S01]  /*70d0*/  FMUL R15, R38.reuse, R15 ;  /* 0x0000000f260f7220 */ /* 0x040fe20000400000 */
[----:B------:R-:W-:Y:S01]  /*70e0*/  F2FP.F16.E5M2.UNPACK_B R79, R79.H1 ;  /* 0x0000004fff4f723e */ /* 0x000fe200030004ff */
[--C-:B------:R-:W-:Y:S01]  /*70f0*/  HADD2.F32 R55, -RZ, R75.reuse.H0_H0 ;  /* 0x2000004bff377230 */ /* 0x100fe20000004100 */
[----:B------:R-:W-:Y:S01]  /*7100*/  F2FP.SATFINITE.E5M2.F32.PACK_AB_MERGE_C R97, R11, R10, RZ ;  /* 0x0000000a0b61723e */ /* 0x000fe200048060ff */
[C---:B------:R-:W-:Y:S01]  /*7110*/  FFMA R15, R41.reuse, R52, R15 ;  /* 0x00000034290f7223 */ /* 0x040fe2000000000f */
[C---:B------:R-:W-:Y:S01]  /*7120*/  FFMA R16, R41.reuse, R53, R16 ;  /* 0x0000003529107223 */ /* 0x040fe20000000010 */
[----:B------:R-:W-:Y:S01]  /*7130*/  FFMA R17, R41, R54, R17 ;  /* 0x0000003629117223 */ /* 0x000fe20000000011 */
[----:B------:R-:W-:Y:S01]  /*7140*/  F2FP.SATFINITE.E5M2.F32.PACK_AB_MERGE_C R97, R9, R8, R97 ;  /* 0x000000080961723e */ /* 0x000fe20004806061 */
[----:B------:R-:W-:Y:S01]  /*7150*/  HADD2.F32 R56, -RZ, R75.H1_H1 ;  /* 0x3000004bff387230 */ /* 0x000fe20000004100 */
[----:B------:R-:W-:Y:S01]  /*7160*/  F2FP.SATFINITE.E5M2.F32.PACK_AB_MERGE_C R98, R15, R14, RZ ;  /* 0x0000000e0f62723e */ /* 0x000fe200048060ff */
[C---:B------:R-:W-:Y:S01]  /*7170*/  FMUL R18, R38.reuse, R18 ;  /* 0x0000001226127220 */ /* 0x040fe20000400000 */
[C---:B------:R-:W-:Y:S01]  /*7180*/  FMUL R19, R38.reuse, R19 ;  /* 0x0000001326137220 */ /* 0x040fe20000400000 */
[--C-:B------:R-:W-:Y:S02]  /*7190*/  HADD2.F32 R58, -RZ, R76.reuse.H0_H0 ;  /* 0x2000004cff3a7230 */ /* 0x100fe40000004100 */
[C---:B------:R-:W-:Y:S01]  /*71a0*/  FMUL R3, R38.reuse, R22 ;  /* 0x0000001626037220 */ /* 0x040fe20000400000 */
[C---:B------:R-:W-:Y:S01]  /*71b0*/  FFMA R18, R41.reuse, R55, R18 ;  /* 0x0000003729127223 */ /* 0x040fe20000000012 */
[----:B------:R-:W-:Y:S02]  /*71c0*/  HADD2.F32 R60, -RZ, R76.H1_H1 ;  /* 0x3000004cff3c7230 */ /* 0x000fe40000004100 */
        /* <DEDUP_REMOVED lines=42> */
[----:B------:R-:W-:Y:S03]  /*7470*/  IADD3 R70, PT, PT, R36, 0x1, RZ ;  /* 0x0000000124467810 */ /* 0x000fe60007ffe0ff */
        /* <DEDUP_REMOVED lines=10> */
[----:B------:R-:W-:Y:S02]  /*7520*/  UIADD3 UR9, UPT, UPT, UR49, 0x40, URZ ;  /* 0x0000004031097890 */ /* 0x000fe4000fffe0ff */
[----:B------:R-:W-:Y:S01]  /*7530*/  UIADD3 UR8, UPT, UPT, UR44, 0x3200, URZ ;  /* 0x000032002c087890 */ /* 0x000fe2000fffe0ff */
[----:B------:R-:W-:Y:S01]  /*7540*/  UMOV UR10, UR50 ;  /* 0x00000032000a7c82 */ /* 0x000fe20008000000 */
[----:B------:R-:W-:Y:S01]  /*7550*/  UMOV UR11, UR36 ;  /* 0x00000024000b7c82 */ /* 0x000fe20008000000 */
[----:B--2---:R-:W-:Y:S04]  /*7560*/  UIADD3 UR4, UP0, UPT, UR6, 0x680, URZ ;  /* 0x0000068006047890 */ /* 0x004fe8000ff1e0ff */
[----:B------:R-:W-:Y:S09]  /*7570*/  UIADD3.X UR5, UPT, UPT, URZ, UR7, URZ, UP0, !UPT ;  /* 0x00000007ff057290 */ /* 0x000ff200087fe4ff */
[----:B------:R2:W-:Y:S01]  /*7580*/  UTMASTG.3D [UR8], [UR4] ;  /* 0x00000008040073b5 */ /* 0x0005e20008010000 */
[----:B------:R0:W-:Y:S01]  /*7590*/  UTMACMDFLUSH ;  /* 0x00000000000079b7 */ /* 0x0001e20000000000 */
[----:B--2---:R-:W-:Y:S04]  /*75a0*/  DEPBAR.LE SB0, 0x1 ;  /* 0x000080400000791a */ /* 0x004fe80000000000 */
.L_x_109:
[----:B------:R-:W-:Y:S05]  /*75b0*/  BSYNC.RECONVERGENT B0 ;  /* 0x0000000000007941 */ /* 0x000fea0003800200 */
.L_x_108:
[----:B------:R-:W-:Y:S01]  /*75c0*/  BAR.SYNC.DEFER_BLOCKING 0x1, 0x80 ;  /* 0x0042000000007b1d */ /* 0x000fe20000010000 */
[----:B------:R-:W-:Y:S01]  /*75d0*/  ISETP.NE.AND P0, PT, R87, 0x2, PT ;  /* 0x000000025700780c */ /* 0x000fe20003f05270 */
[----:B------:R-:W-:Y:S01]  /*75e0*/  UISETP.NE.AND UP0, UPT, UR45, URZ, UPT ;  /* 0x000000ff2d00728c */ /* 0x000fe2000bf05270 */
[----:B------:R-:W-:Y:S01]  /*75f0*/  ISETP.NE.AND P1, PT, R70, 0x4, PT ;  /* 0x000000044600780c */ /* 0x000fe20003f25270 */
[----:B------:R-:W-:Y:S01]  /*7600*/  UIADD3 UR30, UPT, UPT, UR37, UR59, URZ ;  /* 0x0000003b251e7290 */ /* 0x000fe2000fffe0ff */
[----:B------:R-:W-:Y:S01]  /*7610*/  SEL R0, RZ, 0x1, P0 ;  /* 0x00000001ff007807 */ /* 0x000fe20000000000 */
[----:B------:R-:W-:Y:S01]  /*7620*/  UIADD3 UR20, UPT, UPT, UR38, UR62, URZ ;  /* 0x0000003e26147290 */ /* 0x000fe2000fffe0ff */
[----:B------:R-:W-:Y:S02]  /*7630*/  SEL R3, RZ, 0x1, P1 ;  /* 0x00000001ff037807 */ /* 0x000fe40000800000 */
[----:B------:R-:W-:Y:S02]  /*7640*/  LOP3.LUT R91, R91, R0, RZ, 0x3c, !PT ;  /* 0x000000005b5b7212 */ /* 0x000fe400078e3cff */
[----:B------:R-:W-:Y:S02]  /*7650*/  LOP3.LUT R92, R92, R3, RZ, 0x3c, !PT ;  /* 0x000000035c5c7212 */ /* 0x000fe400078e3cff */
[----:B------:R-:W-:Y:S02]  /*7660*/  SEL R87, R87, RZ, P0 ;  /* 0x000000ff57577207 */ /* 0x000fe40000000000 */
[----:B------:R-:W-:Y:S01]  /*7670*/  SEL R36, R70, RZ, P1 ;  /* 0x000000ff46247207 */ /* 0x000fe20000800000 */
[----:B------:R-:W-:Y:S01]  /*7680*/  UMOV UR36, UR58 ;  /* 0x0000003a00247c82 */ /* 0x000fe20008000000 */
[----:B------:R-:W-:Y:S05]  /*7690*/  BRA.U UP0, `(.L_x_110) ;  /* 0xffffffd500987547 */ /* 0x000fea000b83ffff */
[----:B------:R-:W-:Y:S05]  /*76a0*/  EXIT ;  /* 0x000000000000794d */ /* 0x000fea0003800000 */
.L_x_24:
[----:B-1----:R1:W3:Y:S02]  /*76b0*/  SYNCS.PHASECHK.TRANS64.TRYWAIT P0, [R0+URZ+0xd0], R3 ;  /* 0x0000d003000075a7 */ /* 0x0022e400080011ff */
[----:B---3--:R-:W-:Y:S05]  /*76c0*/  @!P0 NANOSLEEP.SYNCS 0x989680 ;  /* 0x009896800000895d */ /* 0x008fea0003900000 */
[----:B------:R-:W3:Y:S02]  /*76d0*/  @!P0 SYNCS.PHASECHK.TRANS64 P0, [R0+URZ+0xd0], R3 ;  /* 0x0000d003000085a7 */ /* 0x000ee400080010ff */
[----:B---3--:R-:W-:Y:S05]  /*76e0*/  @!P0 BRA `(.L_x_24) ;  /* 0xfffffffc00f08947 */ /* 0x008fea000383ffff */
[----:B------:R-:W-:Y:S05]  /*76f0*/  BRA `(.L_x_111) ;  /* 0xffffffa000487947 */ /* 0x000fea000383ffff */
.L_x_27:
[----:B-1----:R-:W-:-:S07]  /*7700*/  MOV R0, UR33 ;  /* 0x0000002100007c02 */ /* 0x002fce0008000f00 */
.L_x_112:
[----:B-1----:R1:W3:Y:S02]  /*7710*/  SYNCS.PHASECHK.TRANS64.TRYWAIT P0, [R0+URZ+0x18], R3 ;  /* 0x00001803000075a7 */ /* 0x0022e400080011ff */
[----:B---3--:R-:W-:Y:S05]  /*7720*/  @!P0 NANOSLEEP.SYNCS 0x989680 ;  /* 0x009896800000895d */ /* 0x008fea0003900000 */
[----:B------:R-:W3:Y:S02]  /*7730*/  @!P0 SYNCS.PHASECHK.TRANS64 P0, [R0+URZ+0x18], R3 ;  /* 0x00001803000085a7 */ /* 0x000ee400080010ff */
[----:B---3--:R-:W-:Y:S05]  /*7740*/  @!P0 BRA `(.L_x_112) ;  /* 0xfffffffc00f08947 */ /* 0x008fea000383ffff */
[----:B------:R-:W-:Y:S05]  /*7750*/  BRA `(.L_x_26) ;  /* 0xffffffa000887947 */ /* 0x000fea000383ffff */
.L_x_34:
[----:B-1----:R-:W-:-:S07]  /*7760*/  MOV R0, UR9 ;  /* 0x0000000900007c02 */ /* 0x002fce0008000f00 */
.L_x_113:
[----:B-1----:R1:W3:Y:S02]  /*7770*/  SYNCS.PHASECHK.TRANS64.TRYWAIT P0, [R0+URZ+0x18], R3 ;  /* 0x00001803000075a7 */ /* 0x0022e400080011ff */
[----:B---3--:R-:W-:Y:S05]  /*7780*/  @!P0 NANOSLEEP.SYNCS 0x989680 ;  /* 0x009896800000895d */ /* 0x008fea0003900000 */
[----:B------:R-:W3:Y:S02]  /*7790*/  @!P0 SYNCS.PHASECHK.TRANS64 P0, [R0+URZ+0x18], R3 ;  /* 0x00001803000085a7 */ /* 0x000ee400080010ff */
[----:B---3--:R-:W-:Y:S05]  /*77a0*/  @!P0 BRA `(.L_x_113) ;  /* 0xfffffffc00f08947 */ /* 0x008fea000383ffff */
[----:B------:R-:W-:Y:S05]  /*77b0*/  BRA `(.L_x_33) ;  /* 0xffffffa400447947 */ /* 0x000fea000383ffff */
.L_x_39:
[----:B-1----:R1:W3:Y:S02]  /*77c0*/  SYNCS.PHASECHK.TRANS64.TRYWAIT P0, [R3+URZ+0x60], R0 ;  /* 0x00006000030075a7 */ /* 0x0022e400080011ff */
[----:B---3--:R-:W-:Y:S05]  /*77d0*/  @!P0 NANOSLEEP.SYNCS 0x989680 ;  /* 0x009896800000895d */ /* 0x008fea0003900000 */
[----:B------:R-:W3:Y:S02]  /*77e0*/  @!P0 SYNCS.PHASECHK.TRANS64 P0, [R3+URZ+0x60], R0 ;  /* 0x00006000030085a7 */ /* 0x000ee400080010ff */
[----:B---3--:R-:W-:Y:S05]  /*77f0*/  @!P0 BRA `(.L_x_39) ;  /* 0xfffffffc00f08947 */ /* 0x008fea000383ffff */
[----:B------:R-:W-:Y:S05]  /*7800*/  BRA `(.L_x_114) ;  /* 0xffffffa400e47947 */ /* 0x000fea000383ffff */
.L_x_43:
[----:B-1----:R-:W-:-:S07]  /*7810*/  MOV R0, UR4 ;  /* 0x0000000400007c02 */ /* 0x002fce0008000f00 */
.L_x_115:
[----:B-1----:R1:W3:Y:S02]  /*7820*/  SYNCS.PHASECHK.TRANS64.TRYWAIT P0, [R0+URZ], R3 ;  /* 0x00000003000075a7 */ /* 0x0022e400080011ff */
[----:B---3--:R-:W-:Y:S05]  /*7830*/  @!P0 NANOSLEEP.SYNCS 0x989680 ;  /* 0x009896800000895d */ /* 0x008fea0003900000 */
[----:B------:R-:W3:Y:S02]  /*7840*/  @!P0 SYNCS.PHASECHK.TRANS64 P0, [R0+URZ], R3 ;  /* 0x00000003000085a7 */ /* 0x000ee400080010ff */
[----:B---3--:R-:W-:Y:S05]  /*7850*/  @!P0 BRA `(.L_x_115) ;  /* 0xfffffffc00f08947 */ /* 0x008fea000383ffff */
[----:B------:R-:W-:Y:S05]  /*7860*/  BRA `(.L_x_116) ;  /* 0xffffffac00887947 */ /* 0x000fea000383ffff */
.L_x_44:
[----:B------:R-:W-:-:S07]  /*7870*/  MOV R0, UR5 ;  /* 0x0000000500007c02 */ /* 0x000fce0008000f00 */
.L_x_117:
[----:B-1----:R1:W3:Y:S02]  /*7880*/  SYNCS.PHASECHK.TRANS64.TRYWAIT P0, [R0+URZ], R3 ;  /* 0x00000003000075a7 */ /* 0x0022e400080011ff */
[----:B---3--:R-:W-:Y:S05]  /*7890*/  @!P0 NANOSLEEP.SYNCS 0x989680 ;  /* 0x009896800000895d */ /* 0x008fea0003900000 */
[----:B------:R-:W3:Y:S02]  /*78a0*/  @!P0 SYNCS.PHASECHK.TRANS64 P0, [R0+URZ], R3 ;  /* 0x00000003000085a7 */ /* 0x000ee400080010ff */
[----:B---3--:R-:W-:Y:S05]  /*78b0*/  @!P0 BRA `(.L_x_117) ;  /* 0xfffffffc00f08947 */ /* 0x008fea000383ffff */
[----:B------:R-:W-:Y:S05]  /*78c0*/  BRA `(.L_x_118) ;  /* 0xffffffac00947947 */ /* 0x000fea000383ffff */
.L_x_47:
[----:B--2---:R2:W3:Y:S02]  /*78d0*/  SYNCS.PHASECHK.TRANS64.TRYWAIT P0, [R2+URZ+0xc0], R5 ;  /* 0x0000c005020075a7 */ /* 0x0044e400080011ff */
[----:B---3--:R-:W-:Y:S05]  /*78e0*/  @!P0 NANOSLEEP.SYNCS 0x989680 ;  /* 0x009896800000895d */ /* 0x008fea0003900000 */
[----:B------:R-:W3:Y:S02]  /*78f0*/  @!P0 SYNCS.PHASECHK.TRANS64 P0, [R2+URZ+0xc0], R5 ;  /* 0x0000c005020085a7 */ /* 0x000ee400080010ff */
[----:B---3--:R-:W-:Y:S05]  /*7900*/  @!P0 BRA `(.L_x_47) ;  /* 0xfffffffc00f08947 */ /* 0x008fea000383ffff */
[----:B------:R-:W-:Y:S05]  /*7910*/  BRA `(.L_x_119) ;  /* 0xffffffac00f87947 */ /* 0x000fea000383ffff */
.L_x_48:
[----:B------:R-:W-:-:S07]  /*7920*/  MOV R2, UR4 ;  /* 0x0000000400027c02 */ /* 0x000fce0008000f00 */
.L_x_120:
[----:B--2---:R2:W3:Y:S02]  /*7930*/  SYNCS.PHASECHK.TRANS64.TRYWAIT P0, [R2+URZ+0x70], R5 ;  /* 0x00007005020075a7 */ /* 0x0044e400080011ff */
[----:B---3--:R-:W-:Y:S05]  /*7940*/  @!P0 NANOSLEEP.SYNCS 0x989680 ;  /* 0x009896800000895d */ /* 0x008fea0003900000 */
[----:B------:R-:W3:Y:S02]  /*7950*/  @!P0 SYNCS.PHASECHK.TRANS64 P0, [R2+URZ+0x70], R5 ;  /* 0x00007005020085a7 */ /* 0x000ee400080010ff */
[----:B---3--:R-:W-:Y:S05]  /*7960*/  @!P0 BRA `(.L_x_120) ;  /* 0xfffffffc00f08947 */ /* 0x008fea000383ffff */
[----:B------:R-:W-:Y:S05]  /*7970*/  BRA `(.L_x_121) ;  /* 0xffffffb000087947 */ /* 0x000fea000383ffff */
.L_x_49:
[----:B--2---:R2:W3:Y:S02]  /*7980*/  SYNCS.PHASECHK.TRANS64.TRYWAIT P1, [R2+URZ+0x60], R5 ;  /* 0x00006005020075a7 */ /* 0x0044e400080211ff */
[----:B---3--:R-:W-:Y:S05]  /*7990*/  @!P1 NANOSLEEP.SYNCS 0x989680 ;  /* 0x009896800000995d */ /* 0x008fea0003900000 */
[----:B------:R-:W3:Y:S02]  /*79a0*/  @!P1 SYNCS.PHASECHK.TRANS64 P1, [R2+URZ+0x60], R5 ;  /* 0x00006005020095a7 */ /* 0x000ee400080210ff */
[----:B---3--:R-:W-:Y:S05]  /*79b0*/  @!P1 BRA `(.L_x_49) ;  /* 0xfffffffc00f09947 */ /* 0x008fea000383ffff */
[----:B------:R-:W-:Y:S05]  /*79c0*/  BRA `(.L_x_122) ;  /* 0xffffffb000387947 */ /* 0x000fea000383ffff */
.L_x_52:
[----:B------:R-:W-:-:S07]  /*79d0*/  MOV R0, UR4 ;  /* 0x0000000400007c02 */ /* 0x000fce0008000f00 */
.L_x_123:
[----:B--2---:R2:W3:Y:S02]  /*79e0*/  SYNCS.PHASECHK.TRANS64.TRYWAIT P0, [R0+URZ+0x70], R3 ;  /* 0x00007003000075a7 */ /* 0x0044e400080011ff */
[----:B---3--:R-:W-:Y:S05]  /*79f0*/  @!P0 NANOSLEEP.SYNCS 0x989680 ;  /* 0x009896800000895d */ /* 0x008fea0003900000 */
[----:B------:R-:W3:Y:S02]  /*7a00*/  @!P0 SYNCS.PHASECHK.TRANS64 P0, [R0+URZ+0x70], R3 ;  /* 0x00007003000085a7 */ /* 0x000ee400080010ff */
[----:B---3--:R-:W-:Y:S05]  /*7a10*/  @!P0 BRA `(.L_x_123) ;  /* 0xfffffffc00f08947 */ /* 0x008fea000383ffff */
[----:B------:R-:W-:Y:S05]  /*7a20*/  BRA `(.L_x_51) ;  /* 0xffffffb0008c7947 */ /* 0x000fea000383ffff */
.L_x_59:
[----:B-1----:R1:W2:Y:S02]  /*7a30*/  SYNCS.PHASECHK.TRANS64.TRYWAIT P1, [R0+URZ+0x60], R5 ;  /* 0x00006005000075a7 */ /* 0x0022a400080211ff */
[----:B--2---:R-:W-:Y:S05]  /*7a40*/  @!P1 NANOSLEEP.SYNCS 0x989680 ;  /* 0x009896800000995d */ /* 0x004fea0003900000 */
[----:B------:R-:W2:Y:S02]  /*7a50*/  @!P1 SYNCS.PHASECHK.TRANS64 P1, [R0+URZ+0x60], R5 ;  /* 0x00006005000095a7 */ /* 0x000ea400080210ff */
[----:B--2---:R-:W-:Y:S05]  /*7a60*/  @!P1 BRA `(.L_x_59) ;  /* 0xfffffffc00f09947 */ /* 0x004fea000383ffff */
[----:B------:R-:W-:Y:S05]  /*7a70*/  BRA `(.L_x_124) ;  /* 0xffffffb400ec7947 */ /* 0x000fea000383ffff */
.L_x_60:
[----:B------:R-:W-:-:S07]  /*7a80*/  MOV R3, UR19 ;  /* 0x0000001300037c02 */ /* 0x000fce0008000f00 */
.L_x_125:
[----:B-1----:R1:W2:Y:S02]  /*7a90*/  SYNCS.PHASECHK.TRANS64.TRYWAIT P0, [R3+URZ+0xa0], R0 ;  /* 0x0000a000030075a7 */ /* 0x0022a400080011ff */
[----:B--2---:R-:W-:Y:S05]  /*7aa0*/  @!P0 NANOSLEEP.SYNCS 0x989680 ;  /* 0x009896800000895d */ /* 0x004fea0003900000 */
[----:B------:R-:W2:Y:S02]  /*7ab0*/  @!P0 SYNCS.PHASECHK.TRANS64 P0, [R3+URZ+0xa0], R0 ;  /* 0x0000a000030085a7 */ /* 0x000ea400080010ff */
[----:B--2---:R-:W-:Y:S05]  /*7ac0*/  @!P0 BRA `(.L_x_125) ;  /* 0xfffffffc00f08947 */ /* 0x004fea000383ffff */
[----:B------:R-:W-:Y:S05]  /*7ad0*/  BRA `(.L_x_126) ;  /* 0xffffffb800207947 */ /* 0x000fea000383ffff */
.L_x_63:
[----:B------:R-:W-:Y:S07]  /*7ae0*/  MOV R0, UR6 ;  /* 0x0000000600007c02 */ /* 0x000fee0008000f00 */
.L_x_127:
[----:B-1----:R1:W2:Y:S02]  /*7af0*/  SYNCS.PHASECHK.TRANS64.TRYWAIT P0, [R0+URZ], R3 ;  /* 0x00000003000075a7 */ /* 0x0022a400080011ff */
[----:B--2---:R-:W-:Y:S05]  /*7b00*/  @!P0 NANOSLEEP.SYNCS 0x989680 ;  /* 0x009896800000895d */ /* 0x004fea0003900000 */
[----:B------:R-:W2:Y:S02]  /*7b10*/  @!P0 SYNCS.PHASECHK.TRANS64 P0, [R0+URZ], R3 ;  /* 0x00000003000085a7 */ /* 0x000ea400080010ff */
[----:B--2---:R-:W-:Y:S05]  /*7b20*/  @!P0 BRA `(.L_x_127) ;  /* 0xfffffffc00f08947 */ /* 0x004fea000383ffff */
[----:B------:R-:W-:Y:S05]  /*7b30*/  BRA `(.L_x_62) ;  /* 0xffffffb800587947 */ /* 0x000fea000383ffff */
.L_x_66:
[----:B------:R-:W-:-:S07]  /*7b40*/  MOV R0, UR4 ;  /* 0x0000000400007c02 */ /* 0x000fce0008000f00 */
.L_x_128:
[----:B--2---:R2:W4:Y:S02]  /*7b50*/  SYNCS.PHASECHK.TRANS64.TRYWAIT P0, [R0+URZ], R3 ;  /* 0x00000003000075a7 */ /* 0x00452400080011ff */
[----:B----4-:R-:W-:Y:S05]  /*7b60*/  @!P0 NANOSLEEP.SYNCS 0x989680 ;  /* 0x009896800000895d */ /* 0x010fea0003900000 */
[----:B------:R-:W4:Y:S02]  /*7b70*/  @!P0 SYNCS.PHASECHK.TRANS64 P0, [R0+URZ], R3 ;  /* 0x00000003000085a7 */ /* 0x000f2400080010ff */
[----:B----4-:R-:W-:Y:S05]  /*7b80*/  @!P0 BRA `(.L_x_128) ;  /* 0xfffffffc00f08947 */ /* 0x010fea000383ffff */
[----:B------:R-:W-:Y:S05]  /*7b90*/  BRA `(.L_x_129) ;  /* 0xffffffb800f87947 */ /* 0x000fea000383ffff */
.L_x_67:
[----:B------:R-:W-:-:S07]  /*7ba0*/  MOV R0, UR5 ;  /* 0x0000000500007c02 */ /* 0x000fce0008000f00 */
.L_x_130:
[----:B-1----:R1:W2:Y:S02]  /*7bb0*/  SYNCS.PHASECHK.TRANS64.TRYWAIT P0, [R0+URZ], R3 ;  /* 0x00000003000075a7 */ /* 0x0022a400080011ff */
[----:B--2---:R-:W-:Y:S05]  /*7bc0*/  @!P0 NANOSLEEP.SYNCS 0x989680 ;  /* 0x009896800000895d */ /* 0x004fea0003900000 */
[----:B------:R-:W2:Y:S02]  /*7bd0*/  @!P0 SYNCS.PHASECHK.TRANS64 P0, [R0+URZ], R3 ;  /* 0x00000003000085a7 */ /* 0x000ea400080010ff */
[----:B--2---:R-:W-:Y:S05]  /*7be0*/  @!P0 BRA `(.L_x_130) ;  /* 0xfffffffc00f08947 */ /* 0x004fea000383ffff */
[----:B------:R-:W-:Y:S05]  /*7bf0*/  BRA `(.L_x_131) ;  /* 0xffffffbc00047947 */ /* 0x000fea000383ffff */
.L_x_68:
[----:B------:R-:W-:-:S07]  /*7c00*/  MOV R0, UR5 ;  /* 0x0000000500007c02 */ /* 0x000fce0008000f00 */
.L_x_132:
[----:B-1----:R1:W2:Y:S02]  /*7c10*/  SYNCS.PHASECHK.TRANS64.TRYWAIT P0, [R0+URZ], R3 ;  /* 0x00000003000075a7 */ /* 0x0022a400080011ff */
[----:B--2---:R-:W-:Y:S05]  /*7c20*/  @!P0 NANOSLEEP.SYNCS 0x989680 ;  /* 0x009896800000895d */ /* 0x004fea0003900000 */
[----:B------:R-:W2:Y:S02]  /*7c30*/  @!P0 SYNCS.PHASECHK.TRANS64 P0, [R0+URZ], R3 ;  /* 0x00000003000085a7 */ /* 0x000ea400080010ff */
[----:B--2---:R-:W-:Y:S05]  /*7c40*/  @!P0 BRA `(.L_x_132) ;  /* 0xfffffffc00f08947 */ /* 0x004fea000383ffff */
[----:B------:R-:W-:Y:S05]  /*7c50*/  BRA `(.L_x_133) ;  /* 0xffffffbc00107947 */ /* 0x000fea000383ffff */
.L_x_69:
[----:B------:R-:W-:-:S07]  /*7c60*/  MOV R0, UR4 ;  /* 0x0000000400007c02 */ /* 0x000fce0008000f00 */
.L_x_134:
[----:B-1----:R1:W2:Y:S02]  /*7c70*/  SYNCS.PHASECHK.TRANS64.TRYWAIT P0, [R0+URZ], R3 ;  /* 0x00000003000075a7 */ /* 0x0022a400080011ff */
[----:B--2---:R-:W-:Y:S05]  /*7c80*/  @!P0 NANOSLEEP.SYNCS 0x989680 ;  /* 0x009896800000895d */ /* 0x004fea0003900000 */
[----:B------:R-:W2:Y:S02]  /*7c90*/  @!P0 SYNCS.PHASECHK.TRANS64 P0, [R0+URZ], R3 ;  /* 0x00000003000085a7 */ /* 0x000ea400080010ff */
[----:B--2---:R-:W-:Y:S05]  /*7ca0*/  @!P0 BRA `(.L_x_134) ;  /* 0xfffffffc00f08947 */ /* 0x004fea000383ffff */
[----:B------:R-:W-:Y:S05]  /*7cb0*/  BRA `(.L_x_135) ;  /* 0xffffffbc001c7947 */ /* 0x000fea000383ffff */
.L_x_74:
[----:B-1----:R1:W2:Y:S02]  /*7cc0*/  SYNCS.PHASECHK.TRANS64.TRYWAIT P0, [R8+URZ+0x60], R5 ;  /* 0x00006005080075a7 */ /* 0x0022a400080011ff */
[----:B--2---:R-:W-:Y:S05]  /*7cd0*/  @!P0 NANOSLEEP.SYNCS 0x989680 ;  /* 0x009896800000895d */ /* 0x004fea0003900000 */
[----:B------:R-:W2:Y:S02]  /*7ce0*/  @!P0 SYNCS.PHASECHK.TRANS64 P0, [R8+URZ+0x60], R5 ;  /* 0x00006005080085a7 */ /* 0x000ea400080010ff */
[----:B--2---:R-:W-:Y:S05]  /*7cf0*/  @!P0 BRA `(.L_x_74) ;  /* 0xfffffffc00f08947 */ /* 0x004fea000383ffff */
[----:B------:R-:W-:Y:S05]  /*7d00*/  BRA `(.L_x_136) ;  /* 0xffffffc000507947 */ /* 0x000fea000383ffff */
.L_x_77:
[----:B------:R-:W-:Y:S07]  /*7d10*/  MOV R0, UR21 ;  /* 0x0000001500007c02 */ /* 0x000fee0008000f00 */
.L_x_137:
[----:B-1----:R1:W2:Y:S02]  /*7d20*/  SYNCS.PHASECHK.TRANS64.TRYWAIT P1, [R0+URZ+0x58], R5 ;  /* 0x00005805000075a7 */ /* 0x0022a400080211ff */
[----:B--2---:R-:W-:Y:S05]  /*7d30*/  @!P1 NANOSLEEP.SYNCS 0x989680 ;  /* 0x009896800000995d */ /* 0x004fea0003900000 */
[----:B------:R-:W2:Y:S02]  /*7d40*/  @!P1 SYNCS.PHASECHK.TRANS64 P1, [R0+URZ+0x58], R5 ;  /* 0x00005805000095a7 */ /* 0x000ea400080210ff */
[----:B--2---:R-:W-:Y:S05]  /*7d50*/  @!P1 BRA `(.L_x_137) ;  /* 0xfffffffc00f09947 */ /* 0x004fea000383ffff */
[----:B------:R-:W-:Y:S05]  /*7d60*/  BRA `(.L_x_76) ;  /* 0xffffffc400cc7947 */ /* 0x000fea000383ffff */
.L_x_80:
[----:B-1----:R-:W-:Y:S07]  /*7d70*/  MOV R5, UR21 ;  /* 0x0000001500057c02 */ /* 0x002fee0008000f00 */
.L_x_138:
[----:B-1----:R1:W2:Y:S02]  /*7d80*/  SYNCS.PHASECHK.TRANS64.TRYWAIT P0, [R5+URZ+0x40], R4 ;  /* 0x00004004050075a7 */ /* 0x0022a400080011ff */
[----:B--2---:R-:W-:Y:S05]  /*7d90*/  @!P0 NANOSLEEP.SYNCS 0x989680 ;  /* 0x009896800000895d */ /* 0x004fea0003900000 */
[----:B------:R-:W2:Y:S02]  /*7da0*/  @!P0 SYNCS.PHASECHK.TRANS64 P0, [R5+URZ+0x40], R4 ;  /* 0x00004004050085a7 */ /* 0x000ea400080010ff */
[----:B--2---:R-:W-:Y:S05]  /*7db0*/  @!P0 BRA `(.L_x_138) ;  /* 0xfffffffc00f08947 */ /* 0x004fea000383ffff */
[----:B------:R-:W-:Y:S05]  /*7dc0*/  BRA `(.L_x_139) ;  /* 0xffffffc800247947 */ /* 0x000fea000383ffff */
.L_x_81:
[----:B------:R-:W-:Y:S07]  /*7dd0*/  MOV R5, UR21 ;  /* 0x0000001500057c02 */ /* 0x000fee0008000f00 */
.L_x_140:
[----:B-1----:R1:W2:Y:S02]  /*7de0*/  SYNCS.PHASECHK.TRANS64.TRYWAIT P0, [R5+URZ+0x48], R4 ;  /* 0x00004804050075a7 */ /* 0x0022a400080011ff */
[----:B--2---:R-:W-:Y:S05]  /*7df0*/  @!P0 NANOSLEEP.SYNCS 0x989680 ;  /* 0x009896800000895d */ /* 0x004fea0003900000 */
[----:B------:R-:W2:Y:S02]  /*7e00*/  @!P0 SYNCS.PHASECHK.TRANS64 P0, [R5+URZ+0x48], R4 ;  /* 0x00004804050085a7 */ /* 0x000ea400080010ff */
[----:B--2---:R-:W-:Y:S05]  /*7e10*/  @!P0 BRA `(.L_x_140) ;  /* 0xfffffffc00f08947 */ /* 0x004fea000383ffff */
[----:B------:R-:W-:Y:S05]  /*7e20*/  BRA `(.L_x_141) ;  /* 0xffffffc800647947 */ /* 0x000fea000383ffff */
.L_x_83:
[----:B------:R-:W-:-:S07]  /*7e30*/  MOV R0, UR21 ;  /* 0x0000001500007c02 */ /* 0x000fce0008000f00 */
.L_x_142:
[----:B-1----:R1:W2:Y:S02]  /*7e40*/  SYNCS.PHASECHK.TRANS64.TRYWAIT P0, [R0+URZ+0x40], R3 ;  /* 0x00004003000075a7 */ /* 0x0022a400080011ff */
[----:B--2---:R-:W-:Y:S05]  /*7e50*/  @!P0 NANOSLEEP.SYNCS 0x989680 ;  /* 0x009896800000895d */ /* 0x004fea0003900000 */
[----:B------:R-:W2:Y:S02]  /*7e60*/  @!P0 SYNCS.PHASECHK.TRANS64 P0, [R0+URZ+0x40], R3 ;  /* 0x00004003000085a7 */ /* 0x000ea400080010ff */
[----:B--2---:R-:W-:Y:S05]  /*7e70*/  @!P0 BRA `(.L_x_142) ;  /* 0xfffffffc00f08947 */ /* 0x004fea000383ffff */
[----:B------:R-:W-:Y:S05]  /*7e80*/  BRA `(.L_x_143) ;  /* 0xffffffc800d47947 */ /* 0x000fea000383ffff */
.L_x_85:
[----:B-1----:R1:W2:Y:S02]  /*7e90*/  SYNCS.PHASECHK.TRANS64.TRYWAIT P0, [R3+URZ+0x60], R0 ;  /* 0x00006000030075a7 */ /* 0x0022a400080011ff */
[----:B--2---:R-:W-:Y:S05]  /*7ea0*/  @!P0 NANOSLEEP.SYNCS 0x989680 ;  /* 0x009896800000895d */ /* 0x004fea0003900000 */
[----:B------:R-:W2:Y:S02]  /*7eb0*/  @!P0 SYNCS.PHASECHK.TRANS64 P0, [R3+URZ+0x60], R0 ;  /* 0x00006000030085a7 */ /* 0x000ea400080010ff */
[----:B--2---:R-:W-:Y:S05]  /*7ec0*/  @!P0 BRA `(.L_x_85) ;  /* 0xfffffffc00f08947 */ /* 0x004fea000383ffff */
[----:B------:R-:W-:Y:S05]  /*7ed0*/  BRA `(.L_x_144) ;  /* 0xffffffcc009c7947 */ /* 0x000fea000383ffff */
.L_x_96:
[----:B--2---:R2:W1:Y:S02]  /*7ee0*/  SYNCS.PHASECHK.TRANS64.TRYWAIT P1, [R2+URZ+0x30], R5 ;  /* 0x00003005020075a7 */ /* 0x00446400080211ff */
[----:B-1----:R-:W-:Y:S05]  /*7ef0*/  @!P1 NANOSLEEP.SYNCS 0x989680 ;  /* 0x009896800000995d */ /* 0x002fea0003900000 */
[----:B------:R-:W1:Y:S02]  /*7f00*/  @!P1 SYNCS.PHASECHK.TRANS64 P1, [R2+URZ+0x30], R5 ;  /* 0x00003005020095a7 */ /* 0x000e6400080210ff */
[----:B-1----:R-:W-:Y:S05]  /*7f10*/  @!P1 BRA `(.L_x_96) ;  /* 0xfffffffc00f09947 */ /* 0x002fea000383ffff */
[----:B------:R-:W-:Y:S05]  /*7f20*/  BRA `(.L_x_95) ;  /* 0xffffffdc00107947 */ /* 0x000fea000383ffff */
.L_x_98:
[----:B--2---:R2:W4:Y:S02]  /*7f30*/  SYNCS.PHASECHK.TRANS64.TRYWAIT P0, [R100+URZ+0x80], R3 ;  /* 0x00008003640075a7 */ /* 0x00452400080011ff */
[----:B----4-:R-:W-:Y:S05]  /*7f40*/  @!P0 NANOSLEEP.SYNCS 0x989680 ;  /* 0x009896800000895d */ /* 0x010fea0003900000 */
[----:B------:R-:W4:Y:S02]  /*7f50*/  @!P0 SYNCS.PHASECHK.TRANS64 P0, [R100+URZ+0x80], R3 ;  /* 0x00008003640085a7 */ /* 0x000f2400080010ff */
[----:B----4-:R-:W-:Y:S05]  /*7f60*/  @!P0 BRA `(.L_x_98) ;  /* 0xfffffffc00f08947 */ /* 0x010fea000383ffff */
[----:B------:R-:W-:Y:S05]  /*7f70*/  BRA `(.L_x_97) ;  /* 0xffffffdc00607947 */ /* 0x000fea000383ffff */
.L_x_106:
[----:B---3--:R3:W4:Y:S02]  /*7f80*/  SYNCS.PHASECHK.TRANS64.TRYWAIT P0, [R109+URZ+0x30], R4 ;  /* 0x000030046d0075a7 */ /* 0x00872400080011ff */
[----:B----4-:R-:W-:Y:S05]  /*7f90*/  @!P0 NANOSLEEP.SYNCS 0x989680 ;  /* 0x009896800000895d */ /* 0x010fea0003900000 */
[----:B------:R-:W4:Y:S02]  /*7fa0*/  @!P0 SYNCS.PHASECHK.TRANS64 P0, [R109+URZ+0x30], R4 ;  /* 0x000030046d0085a7 */ /* 0x000f2400080010ff */
[----:B----4-:R-:W-:Y:S05]  /*7fb0*/  @!P0 BRA `(.L_x_106) ;  /* 0xfffffffc00f08947 */ /* 0x010fea000383ffff */
[----:B------:R-:W-:Y:S05]  /*7fc0*/  BRA `(.L_x_105) ;  /* 0xffffffe800547947 */ /* 0x000fea000383ffff */
        .weak           $__internal_0_$__cuda_sm10x_tcgen05_guardrail_trap_col_being_dealloced_not_returned_by_alloc
        .type           $__internal_0_$__cuda_sm10x_tcgen05_guardrail_trap_col_being_dealloced_not_returned_by_alloc,@function
        .size           $__internal_0_$__cuda_sm10x_tcgen05_guardrail_trap_col_being_dealloced_not_returned_by_alloc,($__internal_1_$__cuda_sm10x_tcgen05_guardrail_trap_phase_invalid_during_alloc - $__internal_0_$__cuda_sm10x_tcgen05_guardrail_trap_col_being_dealloced_not_returned_by_alloc)
$__internal_0_$__cuda_sm10x_tcgen05_guardrail_trap_col_being_dealloced_not_returned_by_alloc:
[----:B------:R-:W-:Y:S05]  /*7fd0*/  BPT.TRAP 0x1 ;  /* 0x000000040000795c */ /* 0x000fea0000300000 */
[----:B------:R-:W-:-:S04]  /*7fe0*/  HFMA2 R3, -RZ, RZ, 0, 0 ;  /* 0x00000000ff037431 */ /* 0x000fc800000001ff */
[----:B------:R-:W-:Y:S05]  /*7ff0*/  RET.REL.NODEC R2 `(_ZN7cutlass13device_kernelINS_4gemm6kernel13GemmUniversalIN4cute5tupleIJiiiiEEENS1_10collective13CollectiveMmaINS1_35MainloopSm100TmaUmmaWarpSpecializedILi3ELi2ELi4ENS5_IJNS4_1CILi2EEENSA_ILi1EEESC_EEEEENS5_IJNSA_ILi64EEENSA_ILi128EEENSA_ILi32EEEEEENS_12float_e5m2_tENS5_IJlSC_lEEESJ_SK_NS4_8TiledMMAINS4_8MMA_AtomIJNS4_10MMA_TraitsINS4_19SM100_MMA_F8F6F4_SSEJSJ_SJ_fSF_SG_NS4_17integral_constantINS4_4UMMA5MajorELSR_0EEESS_NSP_INSQ_7ScaleInELST_0EEESU_EEEEEENS4_6LayoutINS5_IJSC_SC_SC_EEENS5_IJNSA_ILi0EEESZ_SZ_EEEEENS5_IJNS4_10UnderscoreES12_S12_EEEEENS4_13SM90_TMA_LOADENS4_14ComposedLayoutINS4_7SwizzleILi1ELi4ELi3EEENS4_18smem_ptr_flag_bitsILi8EEENSX_INS5_IJNSA_ILi8EEESH_EEENS5_IJSH_SC_EEEEEEEvNS4_8identityENS4_23SM90_TMA_LOAD_MULTICASTES1F_vS1G_EENS_8epilogue10collective18CollectiveEpilogueINS1J_23Sm100TmaWarpSpecializedILi2ELi2ELi32ELb0ELb0EEEJSI_NS5_IJNSX_ISF_SC_EES1O_EEESJ_SK_SJ_SK_NS1J_6fusion15FusionCallbacksIS1N_NS1Q_17LinearCombinationISJ_fSJ_fLNS_15FloatRoundStyleE2EEESI_S1P_JEEENS4_5SM1004TMEM4LOAD26SM100_TMEM_LOAD_16dp32b32xES15_NS16_INS17_ILi2ELi4ELi3EEES1A_NSX_INS5_IJS1B_SF_EEENS5_IJSF_SC_EEEEEEENS4_39AutoVectorizingCopyWithAssumedAlignmentILi128EEENS4_14SM90_TMA_STOREES24_S26_S26_EEEvvEEEEvNT_6ParamsE) ;  /* 0xffffff8002007950 */ /* 0x000fea0003c3ffff */
        .weak           $__internal_1_$__cuda_sm10x_tcgen05_guardrail_trap_phase_invalid_during_alloc
        .type           $__internal_1_$__cuda_sm10x_tcgen05_guardrail_trap_phase_invalid_during_alloc,@function
        .size           $__internal_1_$__cuda_sm10x_tcgen05_guardrail_trap_phase_invalid_during_alloc,($__internal_2_$__cuda_sm10x_tcgen05_guardrail_trap_unallocated_columns_being_dealloced - $__internal_1_$__cuda_sm10x_tcgen05_guardrail_trap_phase_invalid_during_alloc)
$__internal_1_$__cuda_sm10x_tcgen05_guardrail_trap_phase_invalid_during_alloc:
[----:B------:R-:W-:Y:S05]  /*8000*/  BPT.TRAP 0x1 ;  /* 0x000000040000795c */ /* 0x000fea0000300000 */
[----:B------:R-:W-:-:S04]  /*8010*/  MOV R5, 0x0 ;  /* 0x0000000000057802 */ /* 0x000fc80000000f00 */
[----:B------:R-:W-:Y:S05]  /*8020*/  RET.REL.NODEC R4 `(_ZN7cutlass13device_kernelINS_4gemm6kernel13GemmUniversalIN4cute5tupleIJiiiiEEENS1_10collective13CollectiveMmaINS1_35MainloopSm100TmaUmmaWarpSpecializedILi3ELi2ELi4ENS5_IJNS4_1CILi2EEENSA_ILi1EEESC_EEEEENS5_IJNSA_ILi64EEENSA_ILi128EEENSA_ILi32EEEEEENS_12float_e5m2_tENS5_IJlSC_lEEESJ_SK_NS4_8TiledMMAINS4_8MMA_AtomIJNS4_10MMA_TraitsINS4_19SM100_MMA_F8F6F4_SSEJSJ_SJ_fSF_SG_NS4_17integral_constantINS4_4UMMA5MajorELSR_0EEESS_NSP_INSQ_7ScaleInELST_0EEESU_EEEEEENS4_6LayoutINS5_IJSC_SC_SC_EEENS5_IJNSA_ILi0EEESZ_SZ_EEEEENS5_IJNS4_10UnderscoreES12_S12_EEEEENS4_13SM90_TMA_LOADENS4_14ComposedLayoutINS4_7SwizzleILi1ELi4ELi3EEENS4_18smem_ptr_flag_bitsILi8EEENSX_INS5_IJNSA_ILi8EEESH_EEENS5_IJSH_SC_EEEEEEEvNS4_8identityENS4_23SM90_TMA_LOAD_MULTICASTES1F_vS1G_EENS_8epilogue10collective18CollectiveEpilogueINS1J_23Sm100TmaWarpSpecializedILi2ELi2ELi32ELb0ELb0EEEJSI_NS5_IJNSX_ISF_SC_EES1O_EEESJ_SK_SJ_SK_NS1J_6fusion15FusionCallbacksIS1N_NS1Q_17LinearCombinationISJ_fSJ_fLNS_15FloatRoundStyleE2EEESI_S1P_JEEENS4_5SM1004TMEM4LOAD26SM100_TMEM_LOAD_16dp32b32xES15_NS16_INS17_ILi2ELi4ELi3EEES1A_NSX_INS5_IJS1B_SF_EEENS5_IJSF_SC_EEEEEEENS4_39AutoVectorizingCopyWithAssumedAlignmentILi128EEENS4_14SM90_TMA_STOREES24_S26_S26_EEEvvEEEEvNT_6ParamsE) ;  /* 0xffffff7c04f47950 */ /* 0x000fea0003c3ffff */
        .weak           $__internal_2_$__cuda_sm10x_tcgen05_guardrail_trap_unallocated_columns_being_dealloced
        .type           $__internal_2_$__cuda_sm10x_tcgen05_guardrail_trap_unallocated_columns_being_dealloced,@function
        .size           $__internal_2_$__cuda_sm10x_tcgen05_guardrail_trap_unallocated_columns_being_dealloced,(.L_x_146 - $__internal_2_$__cuda_sm10x_tcgen05_guardrail_trap_unallocated_columns_being_dealloced)
$__internal_2_$__cuda_sm10x_tcgen05_guardrail_trap_unallocated_columns_being_dealloced:
[----:B------:R-:W-:Y:S05]  /*8030*/  BPT.TRAP 0x1 ;  /* 0x000000040000795c */ /* 0x000fea0000300000 */
[----:B------:R-:W-:-:S04]  /*8040*/  HFMA2 R3, -RZ, RZ, 0, 0 ;  /* 0x00000000ff037431 */ /* 0x000fc800000001ff */
[----:B------:R-:W-:Y:S05]  /*8050*/  RET.REL.NODEC R2 `(_ZN7cutlass13device_kernelINS_4gemm6kernel13GemmUniversalIN4cute5tupleIJiiiiEEENS1_10collective13CollectiveMmaINS1_35MainloopSm100TmaUmmaWarpSpecializedILi3ELi2ELi4ENS5_IJNS4_1CILi2EEENSA_ILi1EEESC_EEEEENS5_IJNSA_ILi64EEENSA_ILi128EEENSA_ILi32EEEEEENS_12float_e5m2_tENS5_IJlSC_lEEESJ_SK_NS4_8TiledMMAINS4_8MMA_AtomIJNS4_10MMA_TraitsINS4_19SM100_MMA_F8F6F4_SSEJSJ_SJ_fSF_SG_NS4_17integral_constantINS4_4UMMA5MajorELSR_0EEESS_NSP_INSQ_7ScaleInELST_0EEESU_EEEEEENS4_6LayoutINS5_IJSC_SC_SC_EEENS5_IJNSA_ILi0EEESZ_SZ_EEEEENS5_IJNS4_10UnderscoreES12_S12_EEEEENS4_13SM90_TMA_LOADENS4_14ComposedLayoutINS4_7SwizzleILi1ELi4ELi3EEENS4_18smem_ptr_flag_bitsILi8EEENSX_INS5_IJNSA_ILi8EEESH_EEENS5_IJSH_SC_EEEEEEEvNS4_8identityENS4_23SM90_TMA_LOAD_MULTICASTES1F_vS1G_EENS_8epilogue10collective18CollectiveEpilogueINS1J_23Sm100TmaWarpSpecializedILi2ELi2ELi32ELb0ELb0EEEJSI_NS5_IJNSX_ISF_SC_EES1O_EEESJ_SK_SJ_SK_NS1J_6fusion15FusionCallbacksIS1N_NS1Q_17LinearCombinationISJ_fSJ_fLNS_15FloatRoundStyleE2EEESI_S1P_JEEENS4_5SM1004TMEM4LOAD26SM100_TMEM_LOAD_16dp32b32xES15_NS16_INS17_ILi2ELi4ELi3EEES1A_NSX_INS5_IJS1B_SF_EEENS5_IJSF_SC_EEEEEEENS4_39AutoVectorizingCopyWithAssumedAlignmentILi128EEENS4_14SM90_TMA_STOREES24_S26_S26_EEEvvEEEEvNT_6ParamsE) ;  /* 0xffffff7c02e87950 */ /* 0x000fea0003c3ffff */
.L_x_145:
[----:B------:R-:W-:-:S00]  /*8060*/  BRA `(.L_x_145) ;  /* 0xfffffffc00fc7947 */ /* 0x000fc0000383ffff */
[----:B------:R-:W-:-:S00]  /*8070*/  NOP ;  /* 0x0000000000007918 */ /* 0x000fc00000000000 */
        /* <DEDUP_REMOVED lines=8> */
.L_x_146:


//--------------------- .nv.global.init           --------------------------
	.section	.nv.global.init,"aw",@progbits
.nv.global.init:
	.type		$str$27,@object
	.size		$str$27,($str$28 - $str$27)
$str$27:
        /*0000*/ 	.byte	0x28, 0x61, 0x64, 0x64, 0x72, 0x65, 0x73, 0x73, 0x20, 0x26, 0x20, 0x6d, 0x61, 0x73, 0x6b, 0x29
        /*0010*/ 	.byte	0x20, 0x3d, 0x3d, 0x20, 0x30, 0x00
	.type		$str$28,@object
	.size		$str$28,($str$26 - $str$28)
$str$28:
        /*0016*/ 	.byte	0x2f, 0x74, 0x6d, 0x70, 0x2f, 0x63, 0x75, 0x74, 0x6c, 0x61, 0x73, 0x73, 0x5f, 0x73, 0x77, 0x65
        /*0026*/ 	.byte	0x65, 0x70, 0x5f, 0x73, 0x72, 0x63, 0x2f, 0x69, 0x6e, 0x63, 0x6c, 0x75, 0x64, 0x65, 0x2f, 0x63
        /*0036*/ 	.byte	0x75, 0x74, 0x65, 0x2f, 0x70, 0x6f, 0x69, 0x6e, 0x74, 0x65, 0x72, 0x5f, 0x66, 0x6c, 0x61, 0x67
        /*0046*/ 	.byte	0x67, 0x65, 0x64, 0x2e, 0x68, 0x70, 0x70, 0x00
	.type		$str$26,@object
	.size		$str$26,($str$25 - $str$26)
$str$26:
        /*004e*/ 	.byte	0x2f, 0x74, 0x6d, 0x70, 0x2f, 0x63, 0x75, 0x74, 0x6c, 0x61, 0x73, 0x73, 0x5f, 0x73, 0x77, 0x65
        /*005e*/ 	.byte	0x65, 0x70, 0x5f, 0x73, 0x72, 0x63, 0x2f, 0x69, 0x6e, 0x63, 0x6c, 0x75, 0x64, 0x65, 0x2f, 0x63
        /*006e*/ 	.byte	0x75, 0x74, 0x65, 0x2f, 0x61, 0x74, 0x6f, 0x6d, 0x2f, 0x63, 0x6f, 0x70, 0x79, 0x5f, 0x74, 0x72
        /*007e*/ 	.byte	0x61, 0x69, 0x74, 0x73, 0x5f, 0x73, 0x6d, 0x31, 0x30, 0x30, 0x2e, 0x68, 0x70, 0x70, 0x00
	.type		$str$25,@object
	.size		$str$25,(__unnamed_1 - $str$25)
$str$25:
        /*008d*/ 	.byte	0x28, 0x28, 0x75, 0x69, 0x6e, 0x74, 0x33, 0x32, 0x5f, 0x74, 0x28, 0x74, 0x68, 0x72, 0x65, 0x61
        /*009d*/ 	.byte	0x64, 0x49, 0x64, 0x78, 0x2e, 0x78, 0x29, 0x20, 0x2f, 0x20, 0x33, 0x32, 0x29, 0x20, 0x25, 0x20
        /*00ad*/ 	.byte	0x34, 0x29, 0x20, 0x3d, 0x3d, 0x20, 0x28, 0x28, 0x28, 0x74, 0x6d, 0x65, 0x6d, 0x5f, 0x61, 0x64
        /*00bd*/ 	.byte	0x64, 0x72, 0x20, 0x3e, 0x3e, 0x20, 0x31, 0x36, 0x29, 0x20, 0x2f, 0x20, 0x33, 0x32, 0x29, 0x20
        /*00cd*/ 	.byte	0x25, 0x20, 0x34, 0x29, 0x00
	.type		__unnamed_1,@object
	.size		__unnamed_1,(__unnamed_2 - __unnamed_1)
__unnamed_1:
        /*00d2*/ 	.byte	0x61, 0x75, 0x74, 0x6f, 0x20, 0x63, 0x75, 0x74, 0x65, 0x3a, 0x3a, 0x61, 0x73, 0x5f, 0x70, 0x6f
        /* <DEDUP_REMOVED lines=24> */
        /*0262*/ 	.byte	0x3c, 0x34, 0x30, 0x39, 0x36, 0x3e, 0x3e, 0x3e, 0x3e, 0x5d, 0x00
	.type		__unnamed_2,@object
	.size		__unnamed_2,(.L_2 - __unnamed_2)
__unnamed_2:
        /* <DEDUP_REMOVED lines=40> */
        /*04ed*/ 	.byte	0x74, 0x65, 0x3a, 0x3a, 0x43, 0x3c, 0x30, 0x3e, 0x3e, 0x3e, 0x3e, 0x5d, 0x00
.L_2:


//--------------------- .nv.shared._ZN7cutlass13device_kernelINS_4gemm6kernel13GemmUniversalIN4cute5tupleIJiiiiEEENS1_10collective13CollectiveMmaINS1_35MainloopSm100TmaUmmaWarpSpecializedILi3ELi2ELi4ENS5_IJNS4_1CILi2EEENSA_ILi1EEESC_EEEEENS5_IJNSA_ILi64EEENSA_ILi128EEENSA_ILi32EEEEEENS_12float_e5m2_tENS5_IJlSC_lEEESJ_SK_NS4_8TiledMMAINS4_8MMA_AtomIJNS4_10MMA_TraitsINS4_19SM100_MMA_F8F6F4_SSEJSJ_SJ_fSF_SG_NS4_17integral_constantINS4_4UMMA5MajorELSR_0EEESS_NSP_INSQ_7ScaleInELST_0EEESU_EEEEEENS4_6LayoutINS5_IJSC_SC_SC_EEENS5_IJNSA_ILi0EEESZ_SZ_EEEEENS5_IJNS4_10UnderscoreES12_S12_EEEEENS4_13SM90_TMA_LOADENS4_14ComposedLayoutINS4_7SwizzleILi1ELi4ELi3EEENS4_18smem_ptr_flag_bitsILi8EEENSX_INS5_IJNSA_ILi8EEESH_EEENS5_IJSH_SC_EEEEEEEvNS4_8identityENS4_23SM90_TMA_LOAD_MULTICASTES1F_vS1G_EENS_8epilogue10collective18CollectiveEpilogueINS1J_23Sm100TmaWarpSpecializedILi2ELi2ELi32ELb0ELb0EEEJSI_NS5_IJNSX_ISF_SC_EES1O_EEESJ_SK_SJ_SK_NS1J_6fusion15FusionCallbacksIS1N_NS1Q_17LinearCombinationISJ_fSJ_fLNS_15FloatRoundStyleE2EEESI_S1P_JEEENS4_5SM1004TMEM4LOAD26SM100_TMEM_LOAD_16dp32b32xES15_NS16_INS17_ILi2ELi4ELi3EEES1A_NSX_INS5_IJS1B_SF_EEENS5_IJSF_SC_EEEEEEENS4_39AutoVectorizingCopyWithAssumedAlignmentILi128EEENS4_14SM90_TMA_STOREES24_S26_S26_EEEvvEEEEvNT_6ParamsE --------------------------
	.section	.nv.shared._ZN7cutlass13device_kernelINS_4gemm6kernel13GemmUniversalIN4cute5tupleIJiiiiEEENS1_10collective13CollectiveMmaINS1_35MainloopSm100TmaUmmaWarpSpecializedILi3ELi2ELi4ENS5_IJNS4_1CILi2EEENSA_ILi1EEESC_EEEEENS5_IJNSA_ILi64EEENSA_ILi128EEENSA_ILi32EEEEEENS_12float_e5m2_tENS5_IJlSC_lEEESJ_SK_NS4_8TiledMMAINS4_8MMA_AtomIJNS4_10MMA_TraitsINS4_19SM100_MMA_F8F6F4_SSEJSJ_SJ_fSF_SG_NS4_17integral_constantINS4_4UMMA5MajorELSR_0EEESS_NSP_INSQ_7ScaleInELST_0EEESU_EEEEEENS4_6LayoutINS5_IJSC_SC_SC_EEENS5_IJNSA_ILi0EEESZ_SZ_EEEEENS5_IJNS4_10UnderscoreES12_S12_EEEEENS4_13SM90_TMA_LOADENS4_14ComposedLayoutINS4_7SwizzleILi1ELi4ELi3EEENS4_18smem_ptr_flag_bitsILi8EEENSX_INS5_IJNSA_ILi8EEESH_EEENS5_IJSH_SC_EEEEEEEvNS4_8identityENS4_23SM90_TMA_LOAD_MULTICASTES1F_vS1G_EENS_8epilogue10collective18CollectiveEpilogueINS1J_23Sm100TmaWarpSpecializedILi2ELi2ELi32ELb0ELb0EEEJSI_NS5_IJNSX_ISF_SC_EES1O_EEESJ_SK_SJ_SK_NS1J_6fusion15FusionCallbacksIS1N_NS1Q_17LinearCombinationISJ_fSJ_fLNS_15FloatRoundStyleE2EEESI_S1P_JEEENS4_5SM1004TMEM4LOAD26SM100_TMEM_LOAD_16dp32b32xES15_NS16_INS17_ILi2ELi4ELi3EEES1A_NSX_INS5_IJS1B_SF_EEENS5_IJSF_SC_EEEEEEENS4_39AutoVectorizingCopyWithAssumedAlignmentILi128EEENS4_14SM90_TMA_STOREES24_S26_S26_EEEvvEEEEvNT_6ParamsE,"aw",@nobits
	.sectionflags	@""
	.align	16
	.zero		1024


//--------------------- .nv.shared.reserved.0     --------------------------
	.section	.nv.shared.reserved.0,"aw",@nobits
	.weak		__nv_reservedSMEM_offset_0_alias
	.size		__nv_reservedSMEM_offset_0_alias, 0, 64
	.other		__nv_reservedSMEM_offset_0_alias,@"STO_CUDA_RESERVED_SHARED STV_DEFAULT"
__nv_reservedSMEM_offset_0_alias:
	.zero		0
.nv.shared.reserved.0:
	.zero		64
	.weak		__nv_reservedSMEM_tcgen05_partition
	.type		__nv_reservedSMEM_tcgen05_partition,@object
	.size		__nv_reservedSMEM_tcgen05_partition,(.L_0 - __nv_reservedSMEM_tcgen05_partition)
__nv_reservedSMEM_tcgen05_partition:
	.zero		32
.L_0:


//--------------------- .nv.global                --------------------------
	.section	.nv.global,"aw",@nobits
.nv.global:
	.type		_ZN39_INTERNAL_0d4679ad_4_k_cu_a23f789d_96434cute1_E,@object
	.size		_ZN39_INTERNAL_0d4679ad_4_k_cu_a23f789d_96434cute1_E,(_ZN39_INTERNAL_0d4679ad_4_k_cu_a23f789d_96434cuda3std3__45__cpo6cbeginE - _ZN39_INTERNAL_0d4679ad_4_k_cu_a23f789d_96434cute1_E)
_ZN39_INTERNAL_0d4679ad_4_k_cu_a23f789d_96434cute1_E:
	.zero		1
	.type		_ZN39_INTERNAL_0d4679ad_4_k_cu_a23f789d_96434cuda3std3__45__cpo6cbeginE,@object
	.size		_ZN39_INTERNAL_0d4679ad_4_k_cu_a23f789d_96434cuda3std3__45__cpo6cbeginE,(_ZN39_INTERNAL_0d4679ad_4_k_cu_a23f789d_96434cuda3std3__48in_placeE - _ZN39_INTERNAL_0d4679ad_4_k_cu_a23f789d_96434cuda3std3__45__cpo6cbeginE)
_ZN39_INTERNAL_0d4679ad_4_k_cu_a23f789d_96434cuda3std3__45__cpo6cbeginE:
	.zero		1
	.type		_ZN39_INTERNAL_0d4679ad_4_k_cu_a23f789d_96434cuda3std3__48in_placeE,@object
	.size		_ZN39_INTERNAL_0d4679ad_4_k_cu_a23f789d_96434cuda3std3__48in_placeE,(_ZN39_INTERNAL_0d4679ad_4_k_cu_a23f789d_96434cuda3std6ranges3__45__cpo9iter_moveE - _ZN39_INTERNAL_0d4679ad_4_k_cu_a23f789d_96434cuda3std3__48in_placeE)
_ZN39_INTERNAL_0d4679ad_4_k_cu_a23f789d_96434cuda3std3__48in_placeE:
	.zero		1
	.type		_ZN39_INTERNAL_0d4679ad_4_k_cu_a23f789d_96434cuda3std6ranges3__45__cpo9iter_moveE,@object
	.size		_ZN39_INTERNAL_0d4679ad_4_k_cu_a23f789d_96434cuda3std6ranges3__45__cpo9iter_moveE,(_ZN39_INTERNAL_0d4679ad_4_k_cu_a23f789d_96434cuda3std3__45__cpo5beginE - _ZN39_INTERNAL_0d4679ad_4_k_cu_a23f789d_96434cuda3std6ranges3__45__cpo9iter_moveE)
_ZN39_INTERNAL_0d4679ad_4_k_cu_a23f789d_96434cuda3std6ranges3__45__cpo9iter_moveE:
	.zero		1
	.type		_ZN39_INTERNAL_0d4679ad_4_k_cu_a23f789d_96434cuda3std3__45__cpo5beginE,@object
	.size		_ZN39_INTERNAL_0d4679ad_4_k_cu_a23f789d_96434cuda3std3__45__cpo5beginE,(_ZN39_INTERNAL_0d4679ad_4_k_cu_a23f789d_96434cuda3std3__441_GLOBAL__N__0d4679ad_4_k_cu_a23f789d_96436ignoreE - _ZN39_INTERNAL_0d4679ad_4_k_cu_a23f789d_96434cuda3std3__45__cpo5beginE)
_ZN39_INTERNAL_0d4679ad_4_k_cu_a23f789d_96434cuda3std3__45__cpo5beginE:
	.zero		1
	.type		_ZN39_INTERNAL_0d4679ad_4_k_cu_a23f789d_96434cuda3std3__441_GLOBAL__N__0d4679ad_4_k_cu_a23f789d_96436ignoreE,@object
	.size		_ZN39_INTERNAL_0d4679ad_4_k_cu_a23f789d_96434cuda3std3__441_GLOBAL__N__0d4679ad_4_k_cu_a23f789d_96436ignoreE,(_ZN39_INTERNAL_0d4679ad_4_k_cu_a23f789d_96434cute7productE - _ZN39_INTERNAL_0d4679ad_4_k_cu_a23f789d_96434cuda3std3__441_GLOBAL__N__0d4679ad_4_k_cu_a23f789d_96436ignoreE)
_ZN39_INTERNAL_0d4679ad_4_k_cu_a23f789d_96434cuda3std3__441_GLOBAL__N__0d4679ad_4_k_cu_a23f789d_96436ignoreE:
	.zero		1
	.type		_ZN39_INTERNAL_0d4679ad_4_k_cu_a23f789d_96434cute7productE,@object
	.size		_ZN39_INTERNAL_0d4679ad_4_k_cu_a23f789d_96434cute7productE,(_ZN39_INTERNAL_0d4679ad_4_k_cu_a23f789d_96434cuda3std3__45__cpo3endE - _ZN39_INTERNAL_0d4679ad_4_k_cu_a23f789d_96434cute7productE)
_ZN39_INTERNAL_0d4679ad_4_k_cu_a23f789d_96434cute7productE:
	.zero		1
	.type		_ZN39_INTERNAL_0d4679ad_4_k_cu_a23f789d_96434cuda3std3__45__cpo3endE,@object
	.size		_ZN39_INTERNAL_0d4679ad_4_k_cu_a23f789d_96434cuda3std3__45__cpo3endE,(_ZN39_INTERNAL_0d4679ad_4_k_cu_a23f789d_96434cuda3std3__419piecewise_constructE - _ZN39_INTERNAL_0d4679ad_4_k_cu_a23f789d_96434cuda3std3__45__cpo3endE)
_ZN39_INTERNAL_0d4679ad_4_k_cu_a23f789d_96434cuda3std3__45__cpo3endE:
	.zero		1
	.type		_ZN39_INTERNAL_0d4679ad_4_k_cu_a23f789d_96434cuda3std3__419piecewise_constructE,@object
	.size		_ZN39_INTERNAL_0d4679ad_4_k_cu_a23f789d_96434cuda3std3__419piecewise_constructE,(_ZN39_INTERNAL_0d4679ad_4_k_cu_a23f789d_96434cuda3std3__45__cpo4cendE - _ZN39_INTERNAL_0d4679ad_4_k_cu_a23f789d_96434cuda3std3__419piecewise_constructE)
_ZN39_INTERNAL_0d4679ad_4_k_cu_a23f789d_96434cuda3std3__419piecewise_constructE:
	.zero		1
	.type		_ZN39_INTERNAL_0d4679ad_4_k_cu_a23f789d_96434cuda3std3__45__cpo4cendE,@object
	.size		_ZN39_INTERNAL_0d4679ad_4_k_cu_a23f789d_96434cuda3std3__45__cpo4cendE,(_ZN39_INTERNAL_0d4679ad_4_k_cu_a23f789d_96434cuda3std6ranges3__45__cpo4swapE - _ZN39_INTERNAL_0d4679ad_4_k_cu_a23f789d_96434cuda3std3__45__cpo4cendE)
_ZN39_INTERNAL_0d4679ad_4_k_cu_a23f789d_96434cuda3std3__45__cpo4cendE:
	.zero		1
	.type		_ZN39_INTERNAL_0d4679ad_4_k_cu_a23f789d_96434cuda3std6ranges3__45__cpo4swapE,@object
	.size		_ZN39_INTERNAL_0d4679ad_4_k_cu_a23f789d_96434cuda3std6ranges3__45__cpo4swapE,(.L_10 - _ZN39_INTERNAL_0d4679ad_4_k_cu_a23f789d_96434cuda3std6ranges3__45__cpo4swapE)
_ZN39_INTERNAL_0d4679ad_4_k_cu_a23f789d_96434cuda3std6ranges3__45__cpo4swapE:
	.zero		1
.L_10:


//--------------------- .nv.constant0._ZN7cutlass13device_kernelINS_4gemm6kernel13GemmUniversalIN4cute5tupleIJiiiiEEENS1_10collective13CollectiveMmaINS1_35MainloopSm100TmaUmmaWarpSpecializedILi3ELi2ELi4ENS5_IJNS4_1CILi2EEENSA_ILi1EEESC_EEEEENS5_IJNSA_ILi64EEENSA_ILi128EEENSA_ILi32EEEEEENS_12float_e5m2_tENS5_IJlSC_lEEESJ_SK_NS4_8TiledMMAINS4_8MMA_AtomIJNS4_10MMA_TraitsINS4_19SM100_MMA_F8F6F4_SSEJSJ_SJ_fSF_SG_NS4_17integral_constantINS4_4UMMA5MajorELSR_0EEESS_NSP_INSQ_7ScaleInELST_0EEESU_EEEEEENS4_6LayoutINS5_IJSC_SC_SC_EEENS5_IJNSA_ILi0EEESZ_SZ_EEEEENS5_IJNS4_10UnderscoreES12_S12_EEEEENS4_13SM90_TMA_LOADENS4_14ComposedLayoutINS4_7SwizzleILi1ELi4ELi3EEENS4_18smem_ptr_flag_bitsILi8EEENSX_INS5_IJNSA_ILi8EEESH_EEENS5_IJSH_SC_EEEEEEEvNS4_8identityENS4_23SM90_TMA_LOAD_MULTICASTES1F_vS1G_EENS_8epilogue10collective18CollectiveEpilogueINS1J_23Sm100TmaWarpSpecializedILi2ELi2ELi32ELb0ELb0EEEJSI_NS5_IJNSX_ISF_SC_EES1O_EEESJ_SK_SJ_SK_NS1J_6fusion15FusionCallbacksIS1N_NS1Q_17LinearCombinationISJ_fSJ_fLNS_15FloatRoundStyleE2EEESI_S1P_JEEENS4_5SM1004TMEM4LOAD26SM100_TMEM_LOAD_16dp32b32xES15_NS16_INS17_ILi2ELi4ELi3EEES1A_NSX_INS5_IJS1B_SF_EEENS5_IJSF_SC_EEEEEEENS4_39AutoVectorizingCopyWithAssumedAlignmentILi128EEENS4_14SM90_TMA_STOREES24_S26_S26_EEEvvEEEEvNT_6ParamsE --------------------------
	.section	.nv.constant0._ZN7cutlass13device_kernelINS_4gemm6kernel13GemmUniversalIN4cute5tupleIJiiiiEEENS1_10collective13CollectiveMmaINS1_35MainloopSm100TmaUmmaWarpSpecializedILi3ELi2ELi4ENS5_IJNS4_1CILi2EEENSA_ILi1EEESC_EEEEENS5_IJNSA_ILi64EEENSA_ILi128EEENSA_ILi32EEEEEENS_12float_e5m2_tENS5_IJlSC_lEEESJ_SK_NS4_8TiledMMAINS4_8MMA_AtomIJNS4_10MMA_TraitsINS4_19SM100_MMA_F8F6F4_SSEJSJ_SJ_fSF_SG_NS4_17integral_constantINS4_4UMMA5MajorELSR_0EEESS_NSP_INSQ_7ScaleInELST_0EEESU_EEEEEENS4_6LayoutINS5_IJSC_SC_SC_EEENS5_IJNSA_ILi0EEESZ_SZ_EEEEENS5_IJNS4_10UnderscoreES12_S12_EEEEENS4_13SM90_TMA_LOADENS4_14ComposedLayoutINS4_7SwizzleILi1ELi4ELi3EEENS4_18smem_ptr_flag_bitsILi8EEENSX_INS5_IJNSA_ILi8EEESH_EEENS5_IJSH_SC_EEEEEEEvNS4_8identityENS4_23SM90_TMA_LOAD_MULTICASTES1F_vS1G_EENS_8epilogue10collective18CollectiveEpilogueINS1J_23Sm100TmaWarpSpecializedILi2ELi2ELi32ELb0ELb0EEEJSI_NS5_IJNSX_ISF_SC_EES1O_EEESJ_SK_SJ_SK_NS1J_6fusion15FusionCallbacksIS1N_NS1Q_17LinearCombinationISJ_fSJ_fLNS_15FloatRoundStyleE2EEESI_S1P_JEEENS4_5SM1004TMEM4LOAD26SM100_TMEM_LOAD_16dp32b32xES15_NS16_INS17_ILi2ELi4ELi3EEES1A_NSX_INS5_IJS1B_SF_EEENS5_IJSF_SC_EEEEEEENS4_39AutoVectorizingCopyWithAssumedAlignmentILi128EEENS4_14SM90_TMA_STOREES24_S26_S26_EEEvvEEEEvNT_6ParamsE,"a",@progbits
	.sectionflags	@""
	.align	4
.nv.constant0._ZN7cutlass13device_kernelINS_4gemm6kernel13GemmUniversalIN4cute5tupleIJiiiiEEENS1_10collective13CollectiveMmaINS1_35MainloopSm100TmaUmmaWarpSpecializedILi3ELi2ELi4ENS5_IJNS4_1CILi2EEENSA_ILi1EEESC_EEEEENS5_IJNSA_ILi64EEENSA_ILi128EEENSA_ILi32EEEEEENS_12float_e5m2_tENS5_IJlSC_lEEESJ_SK_NS4_8TiledMMAINS4_8MMA_AtomIJNS4_10MMA_TraitsINS4_19SM100_MMA_F8F6F4_SSEJSJ_SJ_fSF_SG_NS4_17integral_constantINS4_4UMMA5MajorELSR_0EEESS_NSP_INSQ_7ScaleInELST_0EEESU_EEEEEENS4_6LayoutINS5_IJSC_SC_SC_EEENS5_IJNSA_ILi0EEESZ_SZ_EEEEENS5_IJNS4_10UnderscoreES12_S12_EEEEENS4_13SM90_TMA_LOADENS4_14ComposedLayoutINS4_7SwizzleILi1ELi4ELi3EEENS4_18smem_ptr_flag_bitsILi8EEENSX_INS5_IJNSA_ILi8EEESH_EEENS5_IJSH_SC_EEEEEEEvNS4_8identityENS4_23SM90_TMA_LOAD_MULTICASTES1F_vS1G_EENS_8epilogue10collective18CollectiveEpilogueINS1J_23Sm100TmaWarpSpecializedILi2ELi2ELi32ELb0ELb0EEEJSI_NS5_IJNSX_ISF_SC_EES1O_EEESJ_SK_SJ_SK_NS1J_6fusion15FusionCallbacksIS1N_NS1Q_17LinearCombinationISJ_fSJ_fLNS_15FloatRoundStyleE2EEESI_S1P_JEEENS4_5SM1004TMEM4LOAD26SM100_TMEM_LOAD_16dp32b32xES15_NS16_INS17_ILi2ELi4ELi3EEES1A_NSX_INS5_IJS1B_SF_EEENS5_IJSF_SC_EEEEEEENS4_39AutoVectorizingCopyWithAssumedAlignmentILi128EEENS4_14SM90_TMA_STOREES24_S26_S26_EEEvvEEEEvNT_6ParamsE:
	.zero		2944


//--------------------- SYMBOLS --------------------------

	.type		.nv.reservedSmem.offset0,@object
	.size		.nv.reservedSmem.offset0,0x4
	.type		.nv.reservedSmem.cap,@object
	.size		.nv.reservedSmem.cap,0x4
	.type		__assertfail,@function
